// auto-generated by cutlass_sweep.gemm — config: {"arch": "sm_90", "cluster_m": 1, "cluster_n": 1, "dtype": "e4m3", "dtype_b": "e4m3", "layout": "nt", "stages": 0, "tile_k": 64, "tile_m": 64, "tile_n": 224}
#include "cutlass/cutlass.h"
#include "cutlass/gemm/collective/collective_builder.hpp"
#include "cutlass/gemm/device/gemm_universal_adapter.h"
#include "cutlass/gemm/kernel/gemm_universal.hpp"
#include "cutlass/epilogue/collective/collective_builder.hpp"

using ElemA = cutlass::float_e4m3_t;
using ElemB = cutlass::float_e4m3_t;
using ElemCD = cutlass::float_e4m3_t;
using Acc  = float;
using TileShape    = cute::Shape<cute::_64, cute::_224, cute::_64>;
using ClusterShape = cute::Shape<cute::_1, cute::_1, cute::_1>;

using CollectiveEpilogue = typename cutlass::epilogue::collective::CollectiveBuilder<
    cutlass::arch::Sm90, cutlass::arch::OpClassTensorOp,
    TileShape, ClusterShape,
    cutlass::epilogue::collective::EpilogueTileAuto,
    Acc, Acc,
    ElemCD, cutlass::layout::RowMajor, 128 / cutlass::sizeof_bits<ElemCD>::value,
    ElemCD, cutlass::layout::RowMajor, 128 / cutlass::sizeof_bits<ElemCD>::value,
    cutlass::epilogue::collective::EpilogueScheduleAuto
  >::CollectiveOp;

using CollectiveMainloop = typename cutlass::gemm::collective::CollectiveBuilder<
    cutlass::arch::Sm90, cutlass::arch::OpClassTensorOp,
    ElemA, cutlass::layout::RowMajor, 128 / cutlass::sizeof_bits<ElemA>::value,
    ElemB, cutlass::layout::ColumnMajor, 128 / cutlass::sizeof_bits<ElemB>::value,
    Acc,
    TileShape, ClusterShape,
    cutlass::gemm::collective::StageCountAutoCarveout<static_cast<int>(sizeof(typename CollectiveEpilogue::SharedStorage))>,
    cutlass::gemm::collective::KernelScheduleAuto
  >::CollectiveOp;

using GemmKernel = cutlass::gemm::kernel::GemmUniversal<
    cute::Shape<int,int,int,int>,
    CollectiveMainloop,
    CollectiveEpilogue
>;
using Gemm = cutlass::gemm::device::GemmUniversalAdapter<GemmKernel>;

// Force the device kernel symbol into the cubin without needing a host main.
auto* _anchor = &cutlass::device_kernel<GemmKernel>;


// ===== COMPILED SASS (sm_90a) =====

	.target	sm_90a

	.elftype	@"ET_EXEC"


//--------------------- .note.nv.tkinfo           --------------------------
	.section	.note.nv.tkinfo,"",@"SHT_NOTE"
	.sectionflags	@"SHF_NOTE_NV_TKINFO"
	.tkinfo
        /*0018*/ 	.word	0x00000002
        /*0030*/ 	.string	""
        /*0030*/ 	.string	"ptxas"
        /*0030*/ 	.string	"Cuda compilation tools, release 13.0, V13.0.88"
        /*0030*/ 	.string	"Build cuda_13.0.r13.0/compiler.36424714_0"
        /*0030*/ 	.string	"-arch sm_90a -m 64 "



//--------------------- .note.nv.cuinfo           --------------------------
	.section	.note.nv.cuinfo,"",@"SHT_NOTE"
	.sectionflags	@"SHF_NOTE_NV_CUINFO"
        /*0018*/ 	.short	0x0002
        /*001a*/ 	.short	0x005a
        /*001c*/ 	.short	0x0082
	.zero		2


//--------------------- .nv.info                  --------------------------
	.section	.nv.info,"",@"SHT_CUDA_INFO"
	.align	4


	//----- nvinfo : EIATTR_REGCOUNT
	.align		4
        /*0000*/ 	.byte	0x04, 0x2f
        /*0002*/ 	.short	(.L_12 - .L_11)
	.align		4
.L_11:
        /*0004*/ 	.word	index@(_ZN7cutlass13device_kernelINS_4gemm6kernel13GemmUniversalIN4cute5tupleIJiiiiEEENS1_10collective13CollectiveMmaINS1_37MainloopSm90TmaGmmaWarpSpecializedFP8ILi12ENS5_IJNS4_1CILi1EEESB_SB_EEENS1_32KernelTmaWarpSpecializedPingpongEEENS5_IJNSA_ILi64EEENSA_ILi224EEESF_EEENS_12float_e4m3_tENS5_IJlSB_lEEESI_SJ_NS4_8TiledMMAINS4_8MMA_AtomIJNS4_4SM904GMMA30MMA_64x32x32_F32E4M3E4M3_SS_TNILNSN_7ScaleInE1ELSP_1EEEEEENS4_6LayoutISC_NS5_IJNSA_ILi0EEEST_ST_EEEEENS5_IJNS4_10UnderscoreESW_SW_EEEEENS4_13SM90_TMA_LOADENS4_14ComposedLayoutINS4_7SwizzleILi2ELi4ELi3EEENS4_18smem_ptr_flag_bitsILi8EEENSS_INS5_IJNSA_ILi8EEESF_EEENS5_IJSF_SB_EEEEEEEvNS4_8identityESZ_S19_vS1A_EENS_8epilogue10collective6detail29Sm90TmaWarpSpecializedAdapterINS1D_15DefaultEpilogueISI_SJ_SJ_NS1C_6thread17LinearCombinationISI_Li1EffLNS1H_9ScaleType4KindE0ELNS_15FloatRoundStyleE2ESI_EENS1_15EpilogueDefaultEEEEEvvEEEEvNT_6ParamsE)
        /*0008*/ 	.word	0x000000a8


	//----- nvinfo : EIATTR_FRAME_SIZE
	.align		4
.L_12:
        /*000c*/ 	.byte	0x04, 0x11
        /*000e*/ 	.short	(.L_14 - .L_13)
	.align		4
.L_13:
        /*0010*/ 	.word	index@(_ZN7cutlass13device_kernelINS_4gemm6kernel13GemmUniversalIN4cute5tupleIJiiiiEEENS1_10collective13CollectiveMmaINS1_37MainloopSm90TmaGmmaWarpSpecializedFP8ILi12ENS5_IJNS4_1CILi1EEESB_SB_EEENS1_32KernelTmaWarpSpecializedPingpongEEENS5_IJNSA_ILi64EEENSA_ILi224EEESF_EEENS_12float_e4m3_tENS5_IJlSB_lEEESI_SJ_NS4_8TiledMMAINS4_8MMA_AtomIJNS4_4SM904GMMA30MMA_64x32x32_F32E4M3E4M3_SS_TNILNSN_7ScaleInE1ELSP_1EEEEEENS4_6LayoutISC_NS5_IJNSA_ILi0EEEST_ST_EEEEENS5_IJNS4_10UnderscoreESW_SW_EEEEENS4_13SM90_TMA_LOADENS4_14ComposedLayoutINS4_7SwizzleILi2ELi4ELi3EEENS4_18smem_ptr_flag_bitsILi8EEENSS_INS5_IJNSA_ILi8EEESF_EEENS5_IJSF_SB_EEEEEEEvNS4_8identityESZ_S19_vS1A_EENS_8epilogue10collective6detail29Sm90TmaWarpSpecializedAdapterINS1D_15DefaultEpilogueISI_SJ_SJ_NS1C_6thread17LinearCombinationISI_Li1EffLNS1H_9ScaleType4KindE0ELNS_15FloatRoundStyleE2ESI_EENS1_15EpilogueDefaultEEEEEvvEEEEvNT_6ParamsE)
        /*0014*/ 	.word	0x00000028


	//----- nvinfo : EIATTR_MIN_STACK_SIZE
	.align		4
.L_14:
        /*0018*/ 	.byte	0x04, 0x12
        /*001a*/ 	.short	(.L_16 - .L_15)
	.align		4
.L_15:
        /*001c*/ 	.word	index@(_ZN7cutlass13device_kernelINS_4gemm6kernel13GemmUniversalIN4cute5tupleIJiiiiEEENS1_10collective13CollectiveMmaINS1_37MainloopSm90TmaGmmaWarpSpecializedFP8ILi12ENS5_IJNS4_1CILi1EEESB_SB_EEENS1_32KernelTmaWarpSpecializedPingpongEEENS5_IJNSA_ILi64EEENSA_ILi224EEESF_EEENS_12float_e4m3_tENS5_IJlSB_lEEESI_SJ_NS4_8TiledMMAINS4_8MMA_AtomIJNS4_4SM904GMMA30MMA_64x32x32_F32E4M3E4M3_SS_TNILNSN_7ScaleInE1ELSP_1EEEEEENS4_6LayoutISC_NS5_IJNSA_ILi0EEEST_ST_EEEEENS5_IJNS4_10UnderscoreESW_SW_EEEEENS4_13SM90_TMA_LOADENS4_14ComposedLayoutINS4_7SwizzleILi2ELi4ELi3EEENS4_18smem_ptr_flag_bitsILi8EEENSS_INS5_IJNSA_ILi8EEESF_EEENS5_IJSF_SB_EEEEEEEvNS4_8identityESZ_S19_vS1A_EENS_8epilogue10collective6detail29Sm90TmaWarpSpecializedAdapterINS1D_15DefaultEpilogueISI_SJ_SJ_NS1C_6thread17LinearCombinationISI_Li1EffLNS1H_9ScaleType4KindE0ELNS_15FloatRoundStyleE2ESI_EENS1_15EpilogueDefaultEEEEEvvEEEEvNT_6ParamsE)
        /*0020*/ 	.word	0x00000028
.L_16:


//--------------------- .nv.compat                --------------------------
	.section	.nv.compat,"",@"SHT_CUDA_COMPAT_INFO"
	.align	4
        /*0000*/ 	.byte	0x02, 0x09, 0x01, 0x00, 0x02, 0x02, 0x04, 0x00, 0x02, 0x05, 0x05, 0x00, 0x03, 0x07, 0x01, 0x01
        /*0010*/ 	.byte	0x02, 0x03, 0x01, 0x00, 0x02, 0x06, 0x01, 0x00, 0x04, 0x0b, 0x08, 0x00, 0x00, 0x00, 0x00, 0x00
        /*0020*/ 	.byte	0x00, 0x00, 0x00, 0x00


//--------------------- .nv.info._ZN7cutlass13device_kernelINS_4gemm6kernel13GemmUniversalIN4cute5tupleIJiiiiEEENS1_10collective13CollectiveMmaINS1_37MainloopSm90TmaGmmaWarpSpecializedFP8ILi12ENS5_IJNS4_1CILi1EEESB_SB_EEENS1_32KernelTmaWarpSpecializedPingpongEEENS5_IJNSA_ILi64EEENSA_ILi224EEESF_EEENS_12float_e4m3_tENS5_IJlSB_lEEESI_SJ_NS4_8TiledMMAINS4_8MMA_AtomIJNS4_4SM904GMMA30MMA_64x32x32_F32E4M3E4M3_SS_TNILNSN_7ScaleInE1ELSP_1EEEEEENS4_6LayoutISC_NS5_IJNSA_ILi0EEEST_ST_EEEEENS5_IJNS4_10UnderscoreESW_SW_EEEEENS4_13SM90_TMA_LOADENS4_14ComposedLayoutINS4_7SwizzleILi2ELi4ELi3EEENS4_18smem_ptr_flag_bitsILi8EEENSS_INS5_IJNSA_ILi8EEESF_EEENS5_IJSF_SB_EEEEEEEvNS4_8identityESZ_S19_vS1A_EENS_8epilogue10collective6detail29Sm90TmaWarpSpecializedAdapterINS1D_15DefaultEpilogueISI_SJ_SJ_NS1C_6thread17LinearCombinationISI_Li1EffLNS1H_9ScaleType4KindE0ELNS_15FloatRoundStyleE2ESI_EENS1_15EpilogueDefaultEEEEEvvEEEEvNT_6ParamsE --------------------------
	.section	.nv.info._ZN7cutlass13device_kernelINS_4gemm6kernel13GemmUniversalIN4cute5tupleIJiiiiEEENS1_10collective13CollectiveMmaINS1_37MainloopSm90TmaGmmaWarpSpecializedFP8ILi12ENS5_IJNS4_1CILi1EEESB_SB_EEENS1_32KernelTmaWarpSpecializedPingpongEEENS5_IJNSA_ILi64EEENSA_ILi224EEESF_EEENS_12float_e4m3_tENS5_IJlSB_lEEESI_SJ_NS4_8TiledMMAINS4_8MMA_AtomIJNS4_4SM904GMMA30MMA_64x32x32_F32E4M3E4M3_SS_TNILNSN_7ScaleInE1ELSP_1EEEEEENS4_6LayoutISC_NS5_IJNSA_ILi0EEEST_ST_EEEEENS5_IJNS4_10UnderscoreESW_SW_EEEEENS4_13SM90_TMA_LOADENS4_14ComposedLayoutINS4_7SwizzleILi2ELi4ELi3EEENS4_18smem_ptr_flag_bitsILi8EEENSS_INS5_IJNSA_ILi8EEESF_EEENS5_IJSF_SB_EEEEEEEvNS4_8identityESZ_S19_vS1A_EENS_8epilogue10collective6detail29Sm90TmaWarpSpecializedAdapterINS1D_15DefaultEpilogueISI_SJ_SJ_NS1C_6thread17LinearCombinationISI_Li1EffLNS1H_9ScaleType4KindE0ELNS_15FloatRoundStyleE2ESI_EENS1_15EpilogueDefaultEEEEEvvEEEEvNT_6ParamsE,"",@"SHT_CUDA_INFO"
	.sectionflags	@""
	.align	4


	//----- nvinfo : EIATTR_CUDA_API_VERSION
	.align		4
        /*0000*/ 	.byte	0x04, 0x37
        /*0002*/ 	.short	(.L_18 - .L_17)
.L_17:
        /*0004*/ 	.word	0x00000082


	//----- nvinfo : EIATTR_KPARAM_INFO
	.align		4
.L_18:
        /*0008*/ 	.byte	0x04, 0x17
        /*000a*/ 	.short	(.L_20 - .L_19)
.L_19:
        /*000c*/ 	.word	0x00000000
        /*0010*/ 	.short	0x0000
        /*0012*/ 	.short	0x0070
        /*0014*/ 	.byte	0x00, 0xf0, 0x01, 0x10


	//----- nvinfo : EIATTR_SPARSE_MMA_MASK
	.align		4
.L_20:
        /*0018*/ 	.byte	0x03, 0x50
        /*001a*/ 	.short	0x0000


	//----- nvinfo : EIATTR_MAXREG_COUNT
	.align		4
        /*001c*/ 	.byte	0x03, 0x1b
        /*001e*/ 	.short	0x00a8


	//----- nvinfo : EIATTR_NUM_BARRIERS
	.align		4
        /*0020*/ 	.byte	0x02, 0x4c
        /*0022*/ 	.byte	0x01
	.zero		1


	//----- nvinfo : EIATTR_ANNOTATIONS
	.align		4
        /*0024*/ 	.byte	0x04, 0x55
        /*0026*/ 	.short	(.L_22 - .L_21)


	//   ....[0]....
.L_21:
        /*0028*/ 	.word	0x00000001
        /*002c*/ 	.byte	0x80, 0x0c, 0x00, 0x00, 0x01, 0x00, 0x00, 0x00, 0xb0, 0x0c, 0x00, 0x00, 0x01, 0x00, 0x00, 0x00
        /* <DEDUP_REMOVED lines=19> */
        /*016c*/ 	.byte	0x30, 0xe6, 0x00, 0x00, 0x01, 0x00, 0x00, 0x00, 0x80, 0xe6, 0x00, 0x00


	//----- nvinfo : EIATTR_MERCURY_ISA_VERSION
	.align		4
.L_22:
        /*0178*/ 	.byte	0x03, 0x5f
        /*017a*/ 	.short	0x0101


	//----- nvinfo : EIATTR_INT_WARP_WIDE_INSTR_OFFSETS
	.align		4
        /*017c*/ 	.byte	0x04, 0x31
        /*017e*/ 	.short	(.L_24 - .L_23)


	//   ....[0]....
.L_23:
        /*0180*/ 	.word	0x000005e0


	//   ....[1]....
        /*0184*/ 	.word	0x000005f0


	//   ....[2]....
        /*0188*/ 	.word	0x00000660


	//   ....[3]....
        /*018c*/ 	.word	0x00000670


	//   ....[4]....
        /*0190*/ 	.word	0x00000680


	//   ....[5]....
        /*0194*/ 	.word	0x000006a0


	//   ....[6]....
        /*0198*/ 	.word	0x00000700


	//   ....[7]....
        /*019c*/ 	.word	0x00000720


	//----- nvinfo : EIATTR_COOP_GROUP_MASK_REGIDS
	.align		4
.L_24:
        /*01a0*/ 	.byte	0x04, 0x29
        /*01a2*/ 	.short	(.L_26 - .L_25)


	//   ....[0]....
.L_25:
        /*01a4*/ 	.word	0xffffffff


	//   ....[1]....
        /*01a8*/ 	.word	0xffffffff


	//   ....[2]....
        /*01ac*/ 	.word	0xffffffff


	//   ....[3]....
        /*01b0*/ 	.word	0xffffffff


	//   ....[4]....
        /*01b4*/ 	.word	0xffffffff


	//   ....[5]....
        /*01b8*/ 	.word	0xffffffff


	//----- nvinfo : EIATTR_COOP_GROUP_INSTR_OFFSETS
	.align		4
.L_26:
        /*01bc*/ 	.byte	0x04, 0x28
        /*01be*/ 	.short	(.L_28 - .L_27)


	//   ....[0]....
.L_27:
        /*01c0*/ 	.word	0x00000060


	//   ....[1]....
        /*01c4*/ 	.word	0x00000090


	//   ....[2]....
        /*01c8*/ 	.word	0x00000190


	//   ....[3]....
        /*01cc*/ 	.word	0x000004d0


	//   ....[4]....
        /*01d0*/ 	.word	0x00000510


	//   ....[5]....
        /*01d4*/ 	.word	0x00000550


	//----- nvinfo : EIATTR_REG_RECONFIG
	.align		4
.L_28:
        /*01d8*/ 	.byte	0x01, 0x54
	.zero		2


	//----- nvinfo : EIATTR_MBARRIER_INSTR_OFFSETS
	.align		4
        /*01dc*/ 	.byte	0x04, 0x39
        /*01de*/ 	.short	(.L_30 - .L_29)


	//   ....[0]....
.L_29:
        /*01e0*/ 	.word	0x00000330
        /*01e4*/ 	.word	0x000000ff
        /*01e8*/ 	.word	0x00000000
        /*01ec*/ 	.short	0x0100
        /*01ee*/ 	.byte	0x0a
	.zero		1


	//   ....[1]....
        /*01f0*/ 	.word	0x00000340
        /*01f4*/ 	.word	0x000000ff
        /*01f8*/ 	.word	0x00000060
        /*01fc*/ 	.short	0x0100
        /*01fe*/ 	.byte	0x0a
	.zero		1


	//   ....[2]....
        /*0200*/ 	.word	0x00000350
        /*0204*/ 	.word	0x000000ff
        /*0208*/ 	.word	0x00000008
        /*020c*/ 	.short	0x0100
        /*020e*/ 	.byte	0x0a
	.zero		1


	//   ....[3]....
        /*0210*/ 	.word	0x00000360
        /*0214*/ 	.word	0x000000ff
        /*0218*/ 	.word	0x00000068
        /*021c*/ 	.short	0x0100
        /*021e*/ 	.byte	0x0a
	.zero		1


	//   ....[4]....
        /*0220*/ 	.word	0x00000370
        /*0224*/ 	.word	0x000000ff
        /*0228*/ 	.word	0x00000010
        /*022c*/ 	.short	0x0100
        /*022e*/ 	.byte	0x0a
	.zero		1


	//   ....[5]....
        /*0230*/ 	.word	0x00000380
        /*0234*/ 	.word	0x000000ff
        /*0238*/ 	.word	0x00000070
        /*023c*/ 	.short	0x0100
        /*023e*/ 	.byte	0x0a
	.zero		1


	//   ....[6]....
        /*0240*/ 	.word	0x00000390
        /*0244*/ 	.word	0x000000ff
        /*0248*/ 	.word	0x00000018
        /*024c*/ 	.short	0x0100
        /*024e*/ 	.byte	0x0a
	.zero		1


	//   ....[7]....
        /*0250*/ 	.word	0x000003a0
        /*0254*/ 	.word	0x000000ff
        /*0258*/ 	.word	0x00000078
        /*025c*/ 	.short	0x0100
        /*025e*/ 	.byte	0x0a
	.zero		1


	//   ....[8]....
        /*0260*/ 	.word	0x000003b0
        /*0264*/ 	.word	0x000000ff
        /*0268*/ 	.word	0x00000020
        /*026c*/ 	.short	0x0100
        /*026e*/ 	.byte	0x0a
	.zero		1


	//   ....[9]....
        /*0270*/ 	.word	0x000003c0
        /*0274*/ 	.word	0x000000ff
        /*0278*/ 	.word	0x00000080
        /*027c*/ 	.short	0x0100
        /*027e*/ 	.byte	0x0a
	.zero		1


	//   ....[10]....
        /*0280*/ 	.word	0x000003d0
        /*0284*/ 	.word	0x000000ff
        /*0288*/ 	.word	0x00000028
        /*028c*/ 	.short	0x0100
        /*028e*/ 	.byte	0x0a
	.zero		1


	//   ....[11]....
        /*0290*/ 	.word	0x000003e0
        /*0294*/ 	.word	0x000000ff
        /*0298*/ 	.word	0x00000088
        /*029c*/ 	.short	0x0100
        /*029e*/ 	.byte	0x0a
	.zero		1


	//   ....[12]....
        /*02a0*/ 	.word	0x000003f0
        /*02a4*/ 	.word	0x000000ff
        /*02a8*/ 	.word	0x00000030
        /*02ac*/ 	.short	0x0100
        /*02ae*/ 	.byte	0x0a
	.zero		1


	//   ....[13]....
        /*02b0*/ 	.word	0x00000400
        /*02b4*/ 	.word	0x000000ff
        /*02b8*/ 	.word	0x00000090
        /*02bc*/ 	.short	0x0100
        /*02be*/ 	.byte	0x0a
	.zero		1


	//   ....[14]....
        /*02c0*/ 	.word	0x00000410
        /*02c4*/ 	.word	0x000000ff
        /*02c8*/ 	.word	0x00000038
        /*02cc*/ 	.short	0x0100
        /*02ce*/ 	.byte	0x0a
	.zero		1


	//   ....[15]....
        /*02d0*/ 	.word	0x00000420
        /*02d4*/ 	.word	0x000000ff
        /*02d8*/ 	.word	0x00000098
        /*02dc*/ 	.short	0x0100
        /*02de*/ 	.byte	0x0a
	.zero		1


	//   ....[16]....
        /*02e0*/ 	.word	0x00000430
        /*02e4*/ 	.word	0x000000ff
        /*02e8*/ 	.word	0x00000040
        /*02ec*/ 	.short	0x0100
        /*02ee*/ 	.byte	0x0a
	.zero		1


	//   ....[17]....
        /*02f0*/ 	.word	0x00000440
        /*02f4*/ 	.word	0x000000ff
        /*02f8*/ 	.word	0x000000a0
        /*02fc*/ 	.short	0x0100
        /*02fe*/ 	.byte	0x0a
	.zero		1


	//   ....[18]....
        /*0300*/ 	.word	0x00000450
        /*0304*/ 	.word	0x000000ff
        /*0308*/ 	.word	0x00000048
        /*030c*/ 	.short	0x0100
        /*030e*/ 	.byte	0x0a
	.zero		1


	//   ....[19]....
        /*0310*/ 	.word	0x00000460
        /*0314*/ 	.word	0x000000ff
        /*0318*/ 	.word	0x000000a8
        /*031c*/ 	.short	0x0100
        /*031e*/ 	.byte	0x0a
	.zero		1


	//   ....[20]....
        /*0320*/ 	.word	0x00000470
        /*0324*/ 	.word	0x000000ff
        /*0328*/ 	.word	0x00000050
        /*032c*/ 	.short	0x0100
        /*032e*/ 	.byte	0x0a
	.zero		1


	//   ....[21]....
        /*0330*/ 	.word	0x00000480
        /*0334*/ 	.word	0x000000ff
        /*0338*/ 	.word	0x000000b0
        /*033c*/ 	.short	0x0100
        /*033e*/ 	.byte	0x0a
	.zero		1


	//   ....[22]....
        /*0340*/ 	.word	0x00000490
        /*0344*/ 	.word	0x000000ff
        /*0348*/ 	.word	0x00000058
        /*034c*/ 	.short	0x0100
        /*034e*/ 	.byte	0x0a
	.zero		1


	//   ....[23]....
        /*0350*/ 	.word	0x000004a0
        /*0354*/ 	.word	0x000000ff
        /*0358*/ 	.word	0x000000b8
        /*035c*/ 	.short	0x0100
        /*035e*/ 	.byte	0x0a
	.zero		1


	//   ....[24]....
        /*0360*/ 	.word	0x00000740
        /*0364*/ 	.word	0x000000ff
        /*0368*/ 	.word	0x000000f0
        /*036c*/ 	.short	0x0100
        /*036e*/ 	.byte	0x0a
	.zero		1


	//   ....[25]....
        /*0370*/ 	.word	0x00000750
        /*0374*/ 	.word	0x000000ff
        /*0378*/ 	.word	0x000000f8
        /*037c*/ 	.short	0x0100
        /*037e*/ 	.byte	0x0a
	.zero		1


	//   ....[26]....
        /*0380*/ 	.word	0x00000790
        /*0384*/ 	.word	0x000000ff
        /*0388*/ 	.word	0x000000d0
        /*038c*/ 	.short	0x0100
        /*038e*/ 	.byte	0x0b
	.zero		1


	//   ....[27]....
        /*0390*/ 	.word	0x000007b0
        /*0394*/ 	.word	0x000000ff
        /*0398*/ 	.word	0x000000d8
        /*039c*/ 	.short	0x0100
        /*039e*/ 	.byte	0x0b
	.zero		1


	//   ....[28]....
        /*03a0*/ 	.word	0x000007c0
        /*03a4*/ 	.word	0x000000ff
        /*03a8*/ 	.word	0x000000e0
        /*03ac*/ 	.short	0x0100
        /*03ae*/ 	.byte	0x0b
	.zero		1


	//   ....[29]....
        /*03b0*/ 	.word	0x000007d0
        /*03b4*/ 	.word	0x000000ff
        /*03b8*/ 	.word	0x000000e8
        /*03bc*/ 	.short	0x0100
        /*03be*/ 	.byte	0x0b
	.zero		1


	//   ....[30]....
        /*03c0*/ 	.word	0x000016c0
        /*03c4*/ 	.word	0x000000ff
        /*03c8*/ 	.word	0xfffffff8
        /*03cc*/ 	.short	0x010a
        /*03ce*/ 	.byte	0x0e
	.zero		1


	//   ....[31]....
        /*03d0*/ 	.word	0x00001eb0
        /*03d4*/ 	.word	0x000000ff
        /*03d8*/ 	.word	0x00000000
        /*03dc*/ 	.short	0x010a
        /*03de*/ 	.byte	0x14
	.zero		1


	//   ....[32]....
        /*03e0*/ 	.word	0x00001f10
        /*03e4*/ 	.word	0x000000ff
        /*03e8*/ 	.word	0x00000000
        /*03ec*/ 	.short	0x010a
        /*03ee*/ 	.byte	0x14
	.zero		1


	//   ....[33]....
        /*03f0*/ 	.word	0x00002fa0
        /*03f4*/ 	.word	0x000000ff
        /*03f8*/ 	.word	0x00000000
        /*03fc*/ 	.short	0x010a
        /*03fe*/ 	.byte	0x16
	.zero		1


	//   ....[34]....
        /*0400*/ 	.word	0x00002fe0
        /*0404*/ 	.word	0x000000ff
        /*0408*/ 	.word	0x00000000
        /*040c*/ 	.short	0x010a
        /*040e*/ 	.byte	0x16
	.zero		1


	//   ....[35]....
        /*0410*/ 	.word	0x00003c70
        /*0414*/ 	.word	0x000000ff
        /*0418*/ 	.word	0x00000000
        /*041c*/ 	.short	0x0101
        /*041e*/ 	.byte	0x15
	.zero		1


	//   ....[36]....
        /*0420*/ 	.word	0x000044c0
        /*0424*/ 	.word	0x000000e1
        /*0428*/ 	.word	0x00000000
        /*042c*/ 	.short	0x0101
        /*042e*/ 	.byte	0x0b
	.zero		1


	//   ....[37]....
        /*0430*/ 	.word	0x000045e0
        /*0434*/ 	.word	0x000000ff
        /*0438*/ 	.word	0x00000000
        /*043c*/ 	.short	0x0101
        /*043e*/ 	.byte	0x04
	.zero		1


	//   ....[38]....
        /*0440*/ 	.word	0x000046a0
        /*0444*/ 	.word	0x000000ff
        /*0448*/ 	.word	0x00000008
        /*044c*/ 	.short	0x010a
        /*044e*/ 	.byte	0x0e
	.zero		1


	//   ....[39]....
        /*0450*/ 	.word	0x0000c950
        /*0454*/ 	.word	0x00000003
        /*0458*/ 	.word	0x00000000
        /*045c*/ 	.short	0x0101
        /*045e*/ 	.byte	0x0b
	.zero		1


	//   ....[40]....
        /*0460*/ 	.word	0x0000d350
        /*0464*/ 	.word	0x0000000b
        /*0468*/ 	.word	0x00000060
        /*046c*/ 	.short	0x010a
        /*046e*/ 	.byte	0x3f
	.zero		1


	//   ....[41]....
        /*0470*/ 	.word	0x0000d700
        /*0474*/ 	.word	0x00000004
        /*0478*/ 	.word	0x000000f8
        /*047c*/ 	.short	0x0101
        /*047e*/ 	.byte	0x3f
	.zero		1


	//   ....[42]....
        /*0480*/ 	.word	0x0000def0
        /*0484*/ 	.word	0x00000007
        /*0488*/ 	.word	0x00000000
        /*048c*/ 	.short	0x010a
        /*048e*/ 	.byte	0x3f
	.zero		1


	//   ....[43]....
        /*0490*/ 	.word	0x0000df70
        /*0494*/ 	.word	0x00000009
        /*0498*/ 	.word	0x00000000
        /*049c*/ 	.short	0x010a
        /*049e*/ 	.byte	0x3f
	.zero		1


	//   ....[44]....
        /*04a0*/ 	.word	0x0000e000
        /*04a4*/ 	.word	0x00000006
        /*04a8*/ 	.word	0x00000000
        /*04ac*/ 	.short	0x010a
        /*04ae*/ 	.byte	0x3f
	.zero		1


	//   ....[45]....
        /*04b0*/ 	.word	0x0000e090
        /*04b4*/ 	.word	0x00000009
        /*04b8*/ 	.word	0x00000000
        /*04bc*/ 	.short	0x010a
        /*04be*/ 	.byte	0x3f
	.zero		1


	//   ....[46]....
        /*04c0*/ 	.word	0x0000e120
        /*04c4*/ 	.word	0x00000006
        /*04c8*/ 	.word	0x00000000
        /*04cc*/ 	.short	0x010a
        /*04ce*/ 	.byte	0x3f
	.zero		1


	//   ....[47]....
        /*04d0*/ 	.word	0x0000e1b0
        /*04d4*/ 	.word	0x00000009
        /*04d8*/ 	.word	0x00000000
        /*04dc*/ 	.short	0x010a
        /*04de*/ 	.byte	0x3f
	.zero		1


	//   ....[48]....
        /*04e0*/ 	.word	0x0000e240
        /*04e4*/ 	.word	0x00000006
        /*04e8*/ 	.word	0x00000000
        /*04ec*/ 	.short	0x010a
        /*04ee*/ 	.byte	0x3f
	.zero		1


	//   ....[49]....
        /*04f0*/ 	.word	0x0000e2d0
        /*04f4*/ 	.word	0x00000009
        /*04f8*/ 	.word	0x00000000
        /*04fc*/ 	.short	0x010a
        /*04fe*/ 	.byte	0x3f
	.zero		1


	//   ....[50]....
        /*0500*/ 	.word	0x0000e360
        /*0504*/ 	.word	0x00000006
        /*0508*/ 	.word	0x00000000
        /*050c*/ 	.short	0x010a
        /*050e*/ 	.byte	0x3f
	.zero		1


	//   ....[51]....
        /*0510*/ 	.word	0x0000e3f0
        /*0514*/ 	.word	0x00000009
        /*0518*/ 	.word	0x00000000
        /*051c*/ 	.short	0x010a
        /*051e*/ 	.byte	0x3f
	.zero		1


	//   ....[52]....
        /*0520*/ 	.word	0x0000e480
        /*0524*/ 	.word	0x00000006
        /*0528*/ 	.word	0x00000000
        /*052c*/ 	.short	0x010a
        /*052e*/ 	.byte	0x3f
	.zero		1


	//   ....[53]....
        /*0530*/ 	.word	0x0000e510
        /*0534*/ 	.word	0x00000003
        /*0538*/ 	.word	0x00000000
        /*053c*/ 	.short	0x010a
        /*053e*/ 	.byte	0x3f
	.zero		1


	//   ....[54]....
        /*0540*/ 	.word	0x0000e580
        /*0544*/ 	.word	0x00000003
        /*0548*/ 	.word	0xfffffff8
        /*054c*/ 	.short	0x010a
        /*054e*/ 	.byte	0x3f
	.zero		1


	//   ....[55]....
        /*0550*/ 	.word	0x0000e5e0
        /*0554*/ 	.word	0x00000003
        /*0558*/ 	.word	0x00000000
        /*055c*/ 	.short	0x010a
        /*055e*/ 	.byte	0x3f
	.zero		1


	//   ....[56]....
        /*0560*/ 	.word	0x0000e650
        /*0564*/ 	.word	0x00000000
        /*0568*/ 	.word	0x00000000
        /*056c*/ 	.short	0x010a
        /*056e*/ 	.byte	0x3f
	.zero		1


	//   ....[57]....
        /*0570*/ 	.word	0x0000e6c0
        /*0574*/ 	.word	0x00000019
        /*0578*/ 	.word	0x00000008
        /*057c*/ 	.short	0x010a
        /*057e*/ 	.byte	0x3f
	.zero		1


	//   ....[58]....
        /*0580*/ 	.word	0x0000e790
        /*0584*/ 	.word	0x0000000b
        /*0588*/ 	.word	0x00000060
        /*058c*/ 	.short	0x010a
        /*058e*/ 	.byte	0x3f
	.zero		1


	//   ....[59]....
        /*0590*/ 	.word	0x0000e870
        /*0594*/ 	.word	0x00000007
        /*0598*/ 	.word	0x00000000
        /*059c*/ 	.short	0x010a
        /*059e*/ 	.byte	0x3f
	.zero		1


	//   ....[60]....
        /*05a0*/ 	.word	0x0000e8c0
        /*05a4*/ 	.word	0x00000009
        /*05a8*/ 	.word	0x00000000
        /*05ac*/ 	.short	0x010a
        /*05ae*/ 	.byte	0x3f
	.zero		1


	//   ....[61]....
        /*05b0*/ 	.word	0x0000e910
        /*05b4*/ 	.word	0x00000006
        /*05b8*/ 	.word	0x00000000
        /*05bc*/ 	.short	0x010a
        /*05be*/ 	.byte	0x3f
	.zero		1


	//   ....[62]....
        /*05c0*/ 	.word	0x0000e960
        /*05c4*/ 	.word	0x00000009
        /*05c8*/ 	.word	0x00000000
        /*05cc*/ 	.short	0x010a
        /*05ce*/ 	.byte	0x3f
	.zero		1


	//   ....[63]....
        /*05d0*/ 	.word	0x0000e9b0
        /*05d4*/ 	.word	0x00000006
        /*05d8*/ 	.word	0x00000000
        /*05dc*/ 	.short	0x010a
        /*05de*/ 	.byte	0x3f
	.zero		1


	//   ....[64]....
        /*05e0*/ 	.word	0x0000ea00
        /*05e4*/ 	.word	0x00000009
        /*05e8*/ 	.word	0x00000000
        /*05ec*/ 	.short	0x010a
        /*05ee*/ 	.byte	0x3f
	.zero		1


	//   ....[65]....
        /*05f0*/ 	.word	0x0000ea50
        /*05f4*/ 	.word	0x00000006
        /*05f8*/ 	.word	0x00000000
        /*05fc*/ 	.short	0x010a
        /*05fe*/ 	.byte	0x3f
	.zero		1


	//   ....[66]....
        /*0600*/ 	.word	0x0000eaa0
        /*0604*/ 	.word	0x00000009
        /*0608*/ 	.word	0x00000000
        /*060c*/ 	.short	0x010a
        /*060e*/ 	.byte	0x3f
	.zero		1


	//   ....[67]....
        /*0610*/ 	.word	0x0000eaf0
        /*0614*/ 	.word	0x00000006
        /*0618*/ 	.word	0x00000000
        /*061c*/ 	.short	0x010a
        /*061e*/ 	.byte	0x3f
	.zero		1


	//   ....[68]....
        /*0620*/ 	.word	0x0000eb40
        /*0624*/ 	.word	0x00000009
        /*0628*/ 	.word	0x00000000
        /*062c*/ 	.short	0x010a
        /*062e*/ 	.byte	0x3f
	.zero		1


	//   ....[69]....
        /*0630*/ 	.word	0x0000eb90
        /*0634*/ 	.word	0x00000006
        /*0638*/ 	.word	0x00000000
        /*063c*/ 	.short	0x010a
        /*063e*/ 	.byte	0x3f
	.zero		1


	//----- nvinfo : EIATTR_NUM_MBARRIERS
	.align		4
.L_30:
        /*0640*/ 	.byte	0x03, 0x38
        /*0642*/ 	.short	0x001e


	//----- nvinfo : EIATTR_EXIT_INSTR_OFFSETS
	.align		4
        /*0644*/ 	.byte	0x04, 0x1c
        /*0646*/ 	.short	(.L_32 - .L_31)


	//   ....[0]....
.L_31:
        /*0648*/ 	.word	0x000013e0


	//   ....[1]....
        /*064c*/ 	.word	0x00001440


	//   ....[2]....
        /*0650*/ 	.word	0x0000d060


	//   ....[3]....
        /*0654*/ 	.word	0x0000d090


	//   ....[4]....
        /*0658*/ 	.word	0x0000e560


	//----- nvinfo : EIATTR_MAX_THREADS
	.align		4
.L_32:
        /*065c*/ 	.byte	0x04, 0x05
        /*065e*/ 	.short	(.L_34 - .L_33)
.L_33:
        /*0660*/ 	.word	0x00000180
        /*0664*/ 	.word	0x00000001
        /*0668*/ 	.word	0x00000001


	//----- nvinfo : EIATTR_CRS_STACK_SIZE
	.align		4
.L_34:
        /*066c*/ 	.byte	0x04, 0x1e
        /*066e*/ 	.short	(.L_36 - .L_35)
.L_35:
        /*0670*/ 	.word	0x00000000


	//----- nvinfo : EIATTR_CBANK_PARAM_SIZE
	.align		4
.L_36:
        /*0674*/ 	.byte	0x03, 0x19
        /*0676*/ 	.short	0x0470


	//----- nvinfo : EIATTR_PARAM_CBANK
	.align		4
        /*0678*/ 	.byte	0x04, 0x0a
        /*067a*/ 	.short	(.L_38 - .L_37)
	.align		4
.L_37:
        /*067c*/ 	.word	index@(.nv.constant0._ZN7cutlass13device_kernelINS_4gemm6kernel13GemmUniversalIN4cute5tupleIJiiiiEEENS1_10collective13CollectiveMmaINS1_37MainloopSm90TmaGmmaWarpSpecializedFP8ILi12ENS5_IJNS4_1CILi1EEESB_SB_EEENS1_32KernelTmaWarpSpecializedPingpongEEENS5_IJNSA_ILi64EEENSA_ILi224EEESF_EEENS_12float_e4m3_tENS5_IJlSB_lEEESI_SJ_NS4_8TiledMMAINS4_8MMA_AtomIJNS4_4SM904GMMA30MMA_64x32x32_F32E4M3E4M3_SS_TNILNSN_7ScaleInE1ELSP_1EEEEEENS4_6LayoutISC_NS5_IJNSA_ILi0EEEST_ST_EEEEENS5_IJNS4_10UnderscoreESW_SW_EEEEENS4_13SM90_TMA_LOADENS4_14ComposedLayoutINS4_7SwizzleILi2ELi4ELi3EEENS4_18smem_ptr_flag_bitsILi8EEENSS_INS5_IJNSA_ILi8EEESF_EEENS5_IJSF_SB_EEEEEEEvNS4_8identityESZ_S19_vS1A_EENS_8epilogue10collective6detail29Sm90TmaWarpSpecializedAdapterINS1D_15DefaultEpilogueISI_SJ_SJ_NS1C_6thread17LinearCombinationISI_Li1EffLNS1H_9ScaleType4KindE0ELNS_15FloatRoundStyleE2ESI_EENS1_15EpilogueDefaultEEEEEvvEEEEvNT_6ParamsE)
        /*0680*/ 	.short	0x0210
        /*0682*/ 	.short	0x0470


	//----- nvinfo : EIATTR_SW_WAR
	.align		4
.L_38:
        /*0684*/ 	.byte	0x04, 0x36
        /*0686*/ 	.short	(.L_40 - .L_39)
.L_39:
        /*0688*/ 	.word	0x00000008
.L_40:


//--------------------- .nv.callgraph             --------------------------
	.section	.nv.callgraph,"",@"SHT_CUDA_CALLGRAPH"
	.align	4
	.sectionentsize	8
	.align		4
        /*0000*/ 	.word	0x00000000
	.align		4
        /*0004*/ 	.word	0xffffffff
	.align		4
        /*0008*/ 	.word	0x00000000
	.align		4
        /*000c*/ 	.word	0xfffffffe
	.align		4
        /*0010*/ 	.word	0x00000000
	.align		4
        /*0014*/ 	.word	0xfffffffd
	.align		4
        /*0018*/ 	.word	0x00000000
	.align		4
        /*001c*/ 	.word	0xfffffffc


//--------------------- .nv.constant4             --------------------------
	.section	.nv.constant4,"a",@progbits
	.align	8
	.align		8
.nv.constant4:
        /*0000*/ 	.dword	_ZN40_INTERNAL_7775c3e2_4_k_cu_dca823b6_161444cuda3std3__45__cpo5beginE
	.align		8
        /*0008*/ 	.dword	_ZN40_INTERNAL_7775c3e2_4_k_cu_dca823b6_161444cuda3std3__45__cpo3endE
	.align		8
        /*0010*/ 	.dword	_ZN40_INTERNAL_7775c3e2_4_k_cu_dca823b6_161444cuda3std3__45__cpo6cbeginE
	.align		8
        /*0018*/ 	.dword	_ZN40_INTERNAL_7775c3e2_4_k_cu_dca823b6_161444cuda3std3__45__cpo4cendE
	.align		8
        /*0020*/ 	.dword	_ZN40_INTERNAL_7775c3e2_4_k_cu_dca823b6_161444cuda3std3__442_GLOBAL__N__7775c3e2_4_k_cu_dca823b6_161446ignoreE
	.align		8
        /*0028*/ 	.dword	_ZN40_INTERNAL_7775c3e2_4_k_cu_dca823b6_161444cuda3std3__419piecewise_constructE
	.align		8
        /*0030*/ 	.dword	_ZN40_INTERNAL_7775c3e2_4_k_cu_dca823b6_161444cuda3std3__48in_placeE
	.align		8
        /*0038*/ 	.dword	_ZN40_INTERNAL_7775c3e2_4_k_cu_dca823b6_161444cuda3std6ranges3__45__cpo4swapE
	.align		8
        /*0040*/ 	.dword	_ZN40_INTERNAL_7775c3e2_4_k_cu_dca823b6_161444cuda3std6ranges3__45__cpo9iter_moveE
	.align		8
        /*0048*/ 	.dword	_ZN40_INTERNAL_7775c3e2_4_k_cu_dca823b6_161444cute7productE
	.align		8
        /*0050*/ 	.dword	_ZN40_INTERNAL_7775c3e2_4_k_cu_dca823b6_161444cute1_E


//--------------------- .text._ZN7cutlass13device_kernelINS_4gemm6kernel13GemmUniversalIN4cute5tupleIJiiiiEEENS1_10collective13CollectiveMmaINS1_37MainloopSm90TmaGmmaWarpSpecializedFP8ILi12ENS5_IJNS4_1CILi1EEESB_SB_EEENS1_32KernelTmaWarpSpecializedPingpongEEENS5_IJNSA_ILi64EEENSA_ILi224EEESF_EEENS_12float_e4m3_tENS5_IJlSB_lEEESI_SJ_NS4_8TiledMMAINS4_8MMA_AtomIJNS4_4SM904GMMA30MMA_64x32x32_F32E4M3E4M3_SS_TNILNSN_7ScaleInE1ELSP_1EEEEEENS4_6LayoutISC_NS5_IJNSA_ILi0EEEST_ST_EEEEENS5_IJNS4_10UnderscoreESW_SW_EEEEENS4_13SM90_TMA_LOADENS4_14ComposedLayoutINS4_7SwizzleILi2ELi4ELi3EEENS4_18smem_ptr_flag_bitsILi8EEENSS_INS5_IJNSA_ILi8EEESF_EEENS5_IJSF_SB_EEEEEEEvNS4_8identityESZ_S19_vS1A_EENS_8epilogue10collective6detail29Sm90TmaWarpSpecializedAdapterINS1D_15DefaultEpilogueISI_SJ_SJ_NS1C_6thread17LinearCombinationISI_Li1EffLNS1H_9ScaleType4KindE0ELNS_15FloatRoundStyleE2ESI_EENS1_15EpilogueDefaultEEEEEvvEEEEvNT_6ParamsE --------------------------
	.section	.text._ZN7cutlass13device_kernelINS_4gemm6kernel13GemmUniversalIN4cute5tupleIJiiiiEEENS1_10collective13CollectiveMmaINS1_37MainloopSm90TmaGmmaWarpSpecializedFP8ILi12ENS5_IJNS4_1CILi1EEESB_SB_EEENS1_32KernelTmaWarpSpecializedPingpongEEENS5_IJNSA_ILi64EEENSA_ILi224EEESF_EEENS_12float_e4m3_tENS5_IJlSB_lEEESI_SJ_NS4_8TiledMMAINS4_8MMA_AtomIJNS4_4SM904GMMA30MMA_64x32x32_F32E4M3E4M3_SS_TNILNSN_7ScaleInE1ELSP_1EEEEEENS4_6LayoutISC_NS5_IJNSA_ILi0EEEST_ST_EEEEENS5_IJNS4_10UnderscoreESW_SW_EEEEENS4_13SM90_TMA_LOADENS4_14ComposedLayoutINS4_7SwizzleILi2ELi4ELi3EEENS4_18smem_ptr_flag_bitsILi8EEENSS_INS5_IJNSA_ILi8EEESF_EEENS5_IJSF_SB_EEEEEEEvNS4_8identityESZ_S19_vS1A_EENS_8epilogue10collective6detail29Sm90TmaWarpSpecializedAdapterINS1D_15DefaultEpilogueISI_SJ_SJ_NS1C_6thread17LinearCombinationISI_Li1EffLNS1H_9ScaleType4KindE0ELNS_15FloatRoundStyleE2ESI_EENS1_15EpilogueDefaultEEEEEvvEEEEvNT_6ParamsE,"ax",@progbits
	.align	128
.text._ZN7cutlass13device_kernelINS_4gemm6kernel13GemmUniversalIN4cute5tupleIJiiiiEEENS1_10collective13CollectiveMmaINS1_37MainloopSm90TmaGmmaWarpSpecializedFP8ILi12ENS5_IJNS4_1CILi1EEESB_SB_EEENS1_32KernelTmaWarpSpecializedPingpongEEENS5_IJNSA_ILi64EEENSA_ILi224EEESF_EEENS_12float_e4m3_tENS5_IJlSB_lEEESI_SJ_NS4_8TiledMMAINS4_8MMA_AtomIJNS4_4SM904GMMA30MMA_64x32x32_F32E4M3E4M3_SS_TNILNSN_7ScaleInE1ELSP_1EEEEEENS4_6LayoutISC_NS5_IJNSA_ILi0EEEST_ST_EEEEENS5_IJNS4_10UnderscoreESW_SW_EEEEENS4_13SM90_TMA_LOADENS4_14ComposedLayoutINS4_7SwizzleILi2ELi4ELi3EEENS4_18smem_ptr_flag_bitsILi8EEENSS_INS5_IJNSA_ILi8EEESF_EEENS5_IJSF_SB_EEEEEEEvNS4_8identityESZ_S19_vS1A_EENS_8epilogue10collective6detail29Sm90TmaWarpSpecializedAdapterINS1D_15DefaultEpilogueISI_SJ_SJ_NS1C_6thread17LinearCombinationISI_Li1EffLNS1H_9ScaleType4KindE0ELNS_15FloatRoundStyleE2ESI_EENS1_15EpilogueDefaultEEEEEvvEEEEvNT_6ParamsE:
        .type           _ZN7cutlass13device_kernelINS_4gemm6kernel13GemmUniversalIN4cute5tupleIJiiiiEEENS1_10collective13CollectiveMmaINS1_37MainloopSm90TmaGmmaWarpSpecializedFP8ILi12ENS5_IJNS4_1CILi1EEESB_SB_EEENS1_32KernelTmaWarpSpecializedPingpongEEENS5_IJNSA_ILi64EEENSA_ILi224EEESF_EEENS_12float_e4m3_tENS5_IJlSB_lEEESI_SJ_NS4_8TiledMMAINS4_8MMA_AtomIJNS4_4SM904GMMA30MMA_64x32x32_F32E4M3E4M3_SS_TNILNSN_7ScaleInE1ELSP_1EEEEEENS4_6LayoutISC_NS5_IJNSA_ILi0EEEST_ST_EEEEENS5_IJNS4_10UnderscoreESW_SW_EEEEENS4_13SM90_TMA_LOADENS4_14ComposedLayoutINS4_7SwizzleILi2ELi4ELi3EEENS4_18smem_ptr_flag_bitsILi8EEENSS_INS5_IJNSA_ILi8EEESF_EEENS5_IJSF_SB_EEEEEEEvNS4_8identityESZ_S19_vS1A_EENS_8epilogue10collective6detail29Sm90TmaWarpSpecializedAdapterINS1D_15DefaultEpilogueISI_SJ_SJ_NS1C_6thread17LinearCombinationISI_Li1EffLNS1H_9ScaleType4KindE0ELNS_15FloatRoundStyleE2ESI_EENS1_15EpilogueDefaultEEEEEvvEEEEvNT_6ParamsE,@function
        .size           _ZN7cutlass13device_kernelINS_4gemm6kernel13GemmUniversalIN4cute5tupleIJiiiiEEENS1_10collective13CollectiveMmaINS1_37MainloopSm90TmaGmmaWarpSpecializedFP8ILi12ENS5_IJNS4_1CILi1EEESB_SB_EEENS1_32KernelTmaWarpSpecializedPingpongEEENS5_IJNSA_ILi64EEENSA_ILi224EEESF_EEENS_12float_e4m3_tENS5_IJlSB_lEEESI_SJ_NS4_8TiledMMAINS4_8MMA_AtomIJNS4_4SM904GMMA30MMA_64x32x32_F32E4M3E4M3_SS_TNILNSN_7ScaleInE1ELSP_1EEEEEENS4_6LayoutISC_NS5_IJNSA_ILi0EEEST_ST_EEEEENS5_IJNS4_10UnderscoreESW_SW_EEEEENS4_13SM90_TMA_LOADENS4_14ComposedLayoutINS4_7SwizzleILi2ELi4ELi3EEENS4_18smem_ptr_flag_bitsILi8EEENSS_INS5_IJNSA_ILi8EEESF_EEENS5_IJSF_SB_EEEEEEEvNS4_8identityESZ_S19_vS1A_EENS_8epilogue10collective6detail29Sm90TmaWarpSpecializedAdapterINS1D_15DefaultEpilogueISI_SJ_SJ_NS1C_6thread17LinearCombinationISI_Li1EffLNS1H_9ScaleType4KindE0ELNS_15FloatRoundStyleE2ESI_EENS1_15EpilogueDefaultEEEEEvvEEEEvNT_6ParamsE,(.L_x_317 - _ZN7cutlass13device_kernelINS_4gemm6kernel13GemmUniversalIN4cute5tupleIJiiiiEEENS1_10collective13CollectiveMmaINS1_37MainloopSm90TmaGmmaWarpSpecializedFP8ILi12ENS5_IJNS4_1CILi1EEESB_SB_EEENS1_32KernelTmaWarpSpecializedPingpongEEENS5_IJNSA_ILi64EEENSA_ILi224EEESF_EEENS_12float_e4m3_tENS5_IJlSB_lEEESI_SJ_NS4_8TiledMMAINS4_8MMA_AtomIJNS4_4SM904GMMA30MMA_64x32x32_F32E4M3E4M3_SS_TNILNSN_7ScaleInE1ELSP_1EEEEEENS4_6LayoutISC_NS5_IJNSA_ILi0EEEST_ST_EEEEENS5_IJNS4_10UnderscoreESW_SW_EEEEENS4_13SM90_TMA_LOADENS4_14ComposedLayoutINS4_7SwizzleILi2ELi4ELi3EEENS4_18smem_ptr_flag_bitsILi8EEENSS_INS5_IJNSA_ILi8EEESF_EEENS5_IJSF_SB_EEEEEEEvNS4_8identityESZ_S19_vS1A_EENS_8epilogue10collective6detail29Sm90TmaWarpSpecializedAdapterINS1D_15DefaultEpilogueISI_SJ_SJ_NS1C_6thread17LinearCombinationISI_Li1EffLNS1H_9ScaleType4KindE0ELNS_15FloatRoundStyleE2ESI_EENS1_15EpilogueDefaultEEEEEvvEEEEvNT_6ParamsE)
        .other          _ZN7cutlass13device_kernelINS_4gemm6kernel13GemmUniversalIN4cute5tupleIJiiiiEEENS1_10collective13CollectiveMmaINS1_37MainloopSm90TmaGmmaWarpSpecializedFP8ILi12ENS5_IJNS4_1CILi1EEESB_SB_EEENS1_32KernelTmaWarpSpecializedPingpongEEENS5_IJNSA_ILi64EEENSA_ILi224EEESF_EEENS_12float_e4m3_tENS5_IJlSB_lEEESI_SJ_NS4_8TiledMMAINS4_8MMA_AtomIJNS4_4SM904GMMA30MMA_64x32x32_F32E4M3E4M3_SS_TNILNSN_7ScaleInE1ELSP_1EEEEEENS4_6LayoutISC_NS5_IJNSA_ILi0EEEST_ST_EEEEENS5_IJNS4_10UnderscoreESW_SW_EEEEENS4_13SM90_TMA_LOADENS4_14ComposedLayoutINS4_7SwizzleILi2ELi4ELi3EEENS4_18smem_ptr_flag_bitsILi8EEENSS_INS5_IJNSA_ILi8EEESF_EEENS5_IJSF_SB_EEEEEEEvNS4_8identityESZ_S19_vS1A_EENS_8epilogue10collective6detail29Sm90TmaWarpSpecializedAdapterINS1D_15DefaultEpilogueISI_SJ_SJ_NS1C_6thread17LinearCombinationISI_Li1EffLNS1H_9ScaleType4KindE0ELNS_15FloatRoundStyleE2ESI_EENS1_15EpilogueDefaultEEEEEvvEEEEvNT_6ParamsE,@"STO_CUDA_ENTRY STV_DEFAULT"
_ZN7cutlass13device_kernelINS_4gemm6kernel13GemmUniversalIN4cute5tupleIJiiiiEEENS1_10collective13CollectiveMmaINS1_37MainloopSm90TmaGmmaWarpSpecializedFP8ILi12ENS5_IJNS4_1CILi1EEESB_SB_EEENS1_32KernelTmaWarpSpecializedPingpongEEENS5_IJNSA_ILi64EEENSA_ILi224EEESF_EEENS_12float_e4m3_tENS5_IJlSB_lEEESI_SJ_NS4_8TiledMMAINS4_8MMA_AtomIJNS4_4SM904GMMA30MMA_64x32x32_F32E4M3E4M3_SS_TNILNSN_7ScaleInE1ELSP_1EEEEEENS4_6LayoutISC_NS5_IJNSA_ILi0EEEST_ST_EEEEENS5_IJNS4_10UnderscoreESW_SW_EEEEENS4_13SM90_TMA_LOADENS4_14ComposedLayoutINS4_7SwizzleILi2ELi4ELi3EEENS4_18smem_ptr_flag_bitsILi8EEENSS_INS5_IJNSA_ILi8EEESF_EEENS5_IJSF_SB_EEEEEEEvNS4_8identityESZ_S19_vS1A_EENS_8epilogue10collective6detail29Sm90TmaWarpSpecializedAdapterINS1D_15DefaultEpilogueISI_SJ_SJ_NS1C_6thread17LinearCombinationISI_Li1EffLNS1H_9ScaleType4KindE0ELNS_15FloatRoundStyleE2ESI_EENS1_15EpilogueDefaultEEEEEvvEEEEvNT_6ParamsE:
[----:B------:R-:W0:Y:S02]  /*0000*/  LDC R1, c[0x0][0x28] ;  /* 0x00000a00ff017b82 */ /* 0x000e240000000800 */
[----:B0-----:R-:W-:Y:S01]  /*0010*/  VIADD R1, R1, 0xffffffd8 ;  /* 0xffffffd801017836 */ /* 0x001fe20000000000 */
[----:B------:R-:W0:Y:S01]  /*0020*/  S2R R3, SR_TID.X ;  /* 0x0000000000037919 */ /* 0x000e220000002100 */
[----:B------:R-:W-:Y:S01]  /*0030*/  ELECT P0, URZ, PT ;  /* 0x00000000003f782f */ /* 0x000fe20003800000 */
[----:B------:R-:W-:Y:S01]  /*0040*/  BSSY B0, `(.L_x_0) ;  /* 0x0000014000007945 */ /* 0x000fe20003800000 */
[----:B0-----:R-:W-:-:S05]  /*0050*/  SHF.R.U32.HI R0, RZ, 0x5, R3 ;  /* 0x00000005ff007819 */ /* 0x001fca0000011603 */
[----:B------:R-:W0:Y:S02]  /*0060*/  SHFL.IDX PT, R2, R0, RZ, 0x1f ;  /* 0x00001fff00027589 */ /* 0x000e2400000e0000 */
[----:B0-----:R-:W-:Y:S02]  /*0070*/  R2UR UR4, R2 ;  /* 0x00000000020472ca */ /* 0x001fe400000e0000 */
[----:B------:R-:W-:-:S05]  /*0080*/  SHF.R.U32.HI R2, RZ, 0x7, R3 ;  /* 0x00000007ff027819 */ /* 0x000fca0000011603 */
[----:B------:R0:W1:Y:S06]  /*0090*/  SHFL.IDX PT, R4, R2, RZ, 0x1f ;  /* 0x00001fff02047589 */ /* 0x00006c00000e0000 */
[----:B------:R-:W-:Y:S02]  /*00a0*/  USHF.R.S32.HI UR5, URZ, 0x1f, UR4 ;  /* 0x0000001f3f057899 */ /* 0x000fe40008011404 */
[----:B------:R-:W-:Y:S02]  /*00b0*/  ISETP.NE.OR P0, PT, RZ, UR4, !P0 ;  /* 0x00000004ff007c0c */ /* 0x000fe4000c705670 */
[----:B------:R-:W-:-:S04]  /*00c0*/  ULEA.HI UR5, UR5, UR4, URZ, 0x2 ;  /* 0x0000000405057291 */ /* 0x000fc8000f8f103f */
[----:B------:R-:W-:-:S04]  /*00d0*/  ULOP3.LUT UR5, UR5, 0xfffffffc, URZ, 0xc0, !UPT ;  /* 0xfffffffc05057892 */ /* 0x000fc8000f8ec03f */
[----:B------:R-:W-:-:S03]  /*00e0*/  UIADD3 UR4, UR4, -UR5, URZ ;  /* 0x8000000504047290 */ /* 0x000fc6000fffe03f */
[----:B0-----:R-:W-:Y:S09]  /*00f0*/  @P0 BRA `(.L_x_1) ;  /* 0x0000000000200947 */ /* 0x001ff20003800000 */
[----:B------:R-:W-:Y:S02]  /*0100*/  ULDC.64 UR6, c[0x0][0x198] ;  /* 0x0000660000067ab9 */ /* 0x000fe40000000a00 */
[----:B------:R-:W-:Y:S02]  /*0110*/  UIADD3 UR8, UP0, UR6, 0xf0, URZ ;  /* 0x000000f006087890 */ /* 0x000fe4000ff1e03f */
[----:B------:R-:W-:Y:S02]  /*0120*/  UIADD3 UR6, UP1, UR6, 0x1f0, URZ ;  /* 0x000001f006067890 */ /* 0x000fe4000ff3e03f */
[----:B------:R-:W-:Y:S02]  /*0130*/  UIADD3.X UR9, URZ, UR7, URZ, UP0, !UPT ;  /* 0x000000073f097290 */ /* 0x000fe400087fe43f */
[----:B------:R-:W-:-:S07]  /*0140*/  UIADD3.X UR7, URZ, UR7, URZ, UP1, !UPT ;  /* 0x000000073f077290 */ /* 0x000fce0008ffe43f */
[----:B------:R0:W-:Y:S02]  /*0150*/  UTMACCTL.PF [UR8] ;  /* 0x00000000080079b9 */ /* 0x0001e40008040000 */
[----:B------:R0:W-:Y:S02]  /*0160*/  UTMACCTL.PF [UR6] ;  /* 0x00000000060079b9 */ /* 0x0001e40008040000 */
[----:B0-----:R-:W-:Y:S01]  /*0170*/  NOP ;  /* 0x0000000000007918 */ /* 0x001fe20000000000 */
.L_x_1:
[----:B------:R-:W-:Y:S05]  /*0180*/  BSYNC B0 ;  /* 0x0000000000007941 */ /* 0x000fea0003800000 */
.L_x_0:
[----:B------:R-:W0:Y:S01]  /*0190*/  SHFL.IDX PT, R5, R0, RZ, 0x1f ;  /* 0x00001fff00057589 */ /* 0x000e2200000e0000 */
[----:B-1----:R-:W-:Y:S01]  /*01a0*/  R2UR UR16, R4 ;  /* 0x00000000041072ca */ /* 0x002fe200000e0000 */
[----:B------:R-:W-:-:S04]  /*01b0*/  UISETP.NE.AND UP0, UPT, UR4, 0x3, UPT ;  /* 0x000000030400788c */ /* 0x000fc8000bf05270 */
[----:B------:R-:W-:-:S08]  /*01c0*/  UISETP.EQ.OR UP0, UPT, UR4, URZ, !UP0 ;  /* 0x0000003f0400728c */ /* 0x000fd0000c702670 */
[----:B------:R-:W-:Y:S02]  /*01d0*/  UIADD3 UR15, UR16, -0x1, URZ ;  /* 0xffffffff100f7890 */ /* 0x000fe4000fffe03f */
[----:B------:R-:W-:Y:S02]  /*01e0*/  UISETP.EQ.AND UP0, UPT, UR16, URZ, UP0 ;  /* 0x0000003f1000728c */ /* 0x000fe40008702270 */
[----:B------:R-:W-:Y:S02]  /*01f0*/  UISETP.GE.U32.AND UP1, UPT, UR15, 0x2, UPT ;  /* 0x000000020f00788c */ /* 0x000fe4000bf26070 */
[----:B------:R-:W-:Y:S01]  /*0200*/  USEL UR5, URZ, 0x1, !UP0 ;  /* 0x000000013f057887 */ /* 0x000fe2000c000000 */
[----:B0-----:R-:W-:-:S03]  /*0210*/  ISETP.NE.AND P0, PT, R5, RZ, PT ;  /* 0x000000ff0500720c */ /* 0x001fc60003f05270 */
[----:B------:R-:W-:-:S10]  /*0220*/  USEL UR5, UR5, 0x2, UP1 ;  /* 0x0000000205057887 */ /* 0x000fd40008800000 */
[----:B------:R-:W-:Y:S05]  /*0230*/  @P0 BRA `(.L_x_2) ;  /* 0x0000000000a40947 */ /* 0x000fea0003800000 */
[----:B------:R-:W-:Y:S01]  /*0240*/  ELECT P0, URZ, PT ;  /* 0x00000000003f782f */ /* 0x000fe20003800000 */
[----:B------:R-:W-:-:S12]  /*0250*/  BSSY B0, `(.L_x_2) ;  /* 0x0000027000007945 */ /* 0x000fd80003800000 */
[----:B------:R-:W-:Y:S05]  /*0260*/  @!P0 BRA `(.L_x_3) ;  /* 0x0000000000948947 */ /* 0x000fea0003800000 */
[----:B------:R-:W0:Y:S01]  /*0270*/  S2UR UR10, SR_CgaCtaId ;  /* 0x00000000000a79c3 */ /* 0x000e220000008800 */
[----:B------:R-:W-:Y:S01]  /*0280*/  UMOV UR6, 0x400 ;  /* 0x0000040000067882 */ /* 0x000fe20000000000 */
[----:B------:R-:W-:Y:S01]  /*0290*/  UMOV UR7, 0x1 ;  /* 0x0000000100077882 */ /* 0x000fe20000000000 */
[----:B------:R-:W-:Y:S02]  /*02a0*/  UMOV UR8, 0x80 ;  /* 0x0000008000087882 */ /* 0x000fe40000000000 */
[----:B------:R-:W-:-:S04]  /*02b0*/  UIADD3 UR8, -UR8, 0x100000, URZ ;  /* 0x0010000008087890 */ /* 0x000fc8000fffe13f */
[----:B------:R-:W-:Y:S02]  /*02c0*/  USHF.L.U32 UR9, UR8, 0xb, URZ ;  /* 0x0000000b08097899 */ /* 0x000fe4000800063f */
[----:B------:R-:W-:Y:S02]  /*02d0*/  USHF.L.U32 UR8, UR8, 0x1, URZ ;  /* 0x0000000108087899 */ /* 0x000fe4000800063f */
[----:B0-----:R-:W-:Y:S02]  /*02e0*/  ULEA UR10, UR10, UR6, 0x18 ;  /* 0x000000060a0a7291 */ /* 0x001fe4000f8ec03f */
[----:B------:R-:W-:-:S04]  /*02f0*/  UIADD3 UR6, -UR7, 0x100000, URZ ;  /* 0x0010000007067890 */ /* 0x000fc8000fffe13f */
[----:B------:R-:W-:Y:S02]  /*0300*/  USHF.L.U32 UR7, UR6, 0xb, URZ ;  /* 0x0000000b06077899 */ /* 0x000fe4000800063f */
[----:B------:R-:W-:Y:S01]  /*0310*/  USHF.L.U32 UR6, UR6, 0x1, URZ ;  /* 0x0000000106067899 */ /* 0x000fe2000800063f */
[----:B------:R-:W0:Y:S11]  /*0320*/  FENCE.VIEW.ASYNC.S ;  /* 0x00000000000073c6 */ /* 0x000e360000000000 */
[----:B0-----:R0:W1:Y:S01]  /*0330*/  SYNCS.EXCH.64 URZ, [UR10], UR6 ;  /* 0x000000060a3f75b2 */ /* 0x0010620008000100 */
[----:B------:R0:W2:Y:S01]  /*0340*/  SYNCS.EXCH.64 URZ, [UR10+0x60], UR8 ;  /* 0x000060080a3f75b2 */ /* 0x0000a20008000100 */
[----:B------:R0:W3:Y:S01]  /*0350*/  SYNCS.EXCH.64 URZ, [UR10+0x8], UR6 ;  /* 0x000008060a3f75b2 */ /* 0x0000e20008000100 */
[----:B------:R0:W4:Y:S01]  /*0360*/  SYNCS.EXCH.64 URZ, [UR10+0x68], UR8 ;  /* 0x000068080a3f75b2 */ /* 0x0001220008000100 */
[----:B------:R0:W0:Y:S01]  /*0370*/  SYNCS.EXCH.64 URZ, [UR10+0x10], UR6 ;  /* 0x000010060a3f75b2 */ /* 0x0000220008000100 */
        /* <DEDUP_REMOVED lines=19> */
[----:B-1----:R-:W-:Y:S01]  /*04b0*/  NOP ;  /* 0x0000000000007918 */ /* 0x002fe20000000000 */
.L_x_3:
[----:B0-----:R-:W-:Y:S05]  /*04c0*/  BSYNC B0 ;  /* 0x0000000000007941 */ /* 0x001fea0003800000 */
.L_x_2:
[----:B------:R-:W0:Y:S01]  /*04d0*/  SHFL.IDX PT, R5, R0, RZ, 0x1f ;  /* 0x00001fff00057589 */ /* 0x000e2200000e0000 */
[----:B------:R-:W-:Y:S01]  /*04e0*/  ELECT P0, URZ, PT ;  /* 0x00000000003f782f */ /* 0x000fe20003800000 */
[----:B------:R-:W-:Y:S01]  /*04f0*/  NOP ;  /* 0x0000000000007918 */ /* 0x000fe20000000000 */
[----:B------:R-:W-:Y:S01]  /*0500*/  ELECT P1, URZ, PT ;  /* 0x00000000003f782f */ /* 0x000fe20003820000 */
[----:B------:R1:W5:Y:S01]  /*0510*/  SHFL.IDX PT, R4, R0, RZ, 0x1f ;  /* 0x00001fff00047589 */ /* 0x00036200000e0000 */
[----:B------:R-:W-:Y:S01]  /*0520*/  UMOV UR6, 0x20 ;  /* 0x0000002000067882 */ /* 0x000fe20000000000 */
[----:B------:R-:W-:Y:S01]  /*0530*/  UMOV UR13, 0x80 ;  /* 0x00000080000d7882 */ /* 0x000fe20000000000 */
[----:B------:R-:W-:Y:S01]  /*0540*/  NOP ;  /* 0x0000000000007918 */ /* 0x000fe20000000000 */
[----:B------:R-:W2:Y:S01]  /*0550*/  SHFL.IDX PT, R2, R2, RZ, 0x1f ;  /* 0x00001fff02027589 */ /* 0x000ea200000e0000 */
[----:B------:R-:W-:Y:S01]  /*0560*/  ULDC.64 UR30, c[0x0][0x208] ;  /* 0x00008200001e7ab9 */ /* 0x000fe20000000a00 */
[----:B-1----:R-:W-:-:S04]  /*0570*/  SHF.R.S32.HI R0, RZ, 0x1f, R3 ;  /* 0x0000001fff007819 */ /* 0x002fc80000011403 */
[----:B------:R-:W-:-:S04]  /*0580*/  LEA.HI R0, R0, R3, RZ, 0x7 ;  /* 0x0000000300007211 */ /* 0x000fc800078f38ff */
[----:B------:R-:W-:Y:S02]  /*0590*/  LOP3.LUT R0, R0, 0xffffff80, RZ, 0xc0, !PT ;  /* 0xffffff8000007812 */ /* 0x000fe400078ec0ff */
[----:B0-----:R-:W-:Y:S02]  /*05a0*/  ISETP.NE.OR P0, PT, R5, RZ, !P0 ;  /* 0x000000ff0500720c */ /* 0x001fe40004705670 */
[----:B-----5:R-:W-:Y:S02]  /*05b0*/  ISETP.NE.OR P1, PT, R4, RZ, !P1 ;  /* 0x000000ff0400720c */ /* 0x020fe40004f25670 */
[----:B--2---:R-:W-:Y:S01]  /*05c0*/  R2UR UR14, R2 ;  /* 0x00000000020e72ca */ /* 0x004fe200000e0000 */
[----:B------:R-:W-:-:S08]  /*05d0*/  IMAD.IADD R2, R3, 0x1, -R0 ;  /* 0x0000000103027824 */ /* 0x000fd000078e0a00 */
[----:B------:R-:W-:Y:S02]  /*05e0*/  VOTEU.ALL UP0, P0 ;  /* 0x00000000003f7886 */ /* 0x000fe40000000000 */
[----:B------:R-:W-:-:S03]  /*05f0*/  VOTEU.ALL UP1, P1 ;  /* 0x00000000003f7886 */ /* 0x000fc60000820000 */
[----:B------:R-:W0:Y:S01]  /*0600*/  @!UP0 S2UR UR9, SR_CgaCtaId ;  /* 0x00000000000989c3 */ /* 0x000e220000008800 */
[----:B------:R-:W-:Y:S01]  /*0610*/  @!UP0 UMOV UR8, 0x400 ;  /* 0x0000040000088882 */ /* 0x000fe20000000000 */
[----:B------:R-:W-:-:S04]  /*0620*/  @!UP0 UIADD3 UR6, -UR6, 0x100000, URZ ;  /* 0x0010000006068890 */ /* 0x000fc8000fffe13f */
[----:B------:R-:W-:Y:S02]  /*0630*/  @!UP0 USHF.L.U32 UR7, UR6, 0xb, URZ ;  /* 0x0000000b06078899 */ /* 0x000fe4000800063f */
[----:B------:R-:W-:Y:S01]  /*0640*/  @!UP0 USHF.L.U32 UR6, UR6, 0x1, URZ ;  /* 0x0000000106068899 */ /* 0x000fe2000800063f */
[----:B------:R-:W-:Y:S01]  /*0650*/  @!UP1 UMOV UR11, 0x400 ;  /* 0x00000400000b9882 */ /* 0x000fe20000000000 */
[----:B------:R-:W-:Y:S01]  /*0660*/  VOTEU.ALL UP2, P1 ;  /* 0x00000000003f7886 */ /* 0x000fe20000840000 */
[----:B------:R-:W-:Y:S01]  /*0670*/  VOTEU.ALL UP3, P1 ;  /* 0x00000000003f7886 */ /* 0x000fe20000860000 */
[----:B------:R-:W-:Y:S01]  /*0680*/  VOTEU.ALL UP4, P1 ;  /* 0x00000000003f7886 */ /* 0x000fe20000880000 */
[----:B------:R-:W1:Y:S01]  /*0690*/  @!UP1 S2UR UR12, SR_CgaCtaId ;  /* 0x00000000000c99c3 */ /* 0x000e620000008800 */
[----:B------:R-:W-:Y:S01]  /*06a0*/  VOTEU.ALL UP5, P1 ;  /* 0x00000000003f7886 */ /* 0x000fe200008a0000 */
[----:B------:R-:W-:Y:S01]  /*06b0*/  ISETP.NE.AND P1, PT, RZ, UR16, PT ;  /* 0x00000010ff007c0c */ /* 0x000fe2000bf25270 */
[----:B0-----:R-:W-:-:S02]  /*06c0*/  @!UP0 ULEA UR10, UR9, UR8, 0x18 ;  /* 0x00000008090a8291 */ /* 0x001fc4000f8ec03f */
[----:B------:R-:W-:-:S04]  /*06d0*/  @!UP1 UIADD3 UR8, -UR13, 0x100000, URZ ;  /* 0x001000000d089890 */ /* 0x000fc8000fffe13f */
[----:B------:R-:W-:Y:S02]  /*06e0*/  @!UP1 USHF.L.U32 UR9, UR8, 0xb, URZ ;  /* 0x0000000b08099899 */ /* 0x000fe4000800063f */
[----:B------:R-:W-:Y:S01]  /*06f0*/  @!UP1 USHF.L.U32 UR8, UR8, 0x1, URZ ;  /* 0x0000000108089899 */ /* 0x000fe2000800063f */
[----:B------:R-:W-:Y:S01]  /*0700*/  VOTEU.ALL UP0, P0 ;  /* 0x00000000003f7886 */ /* 0x000fe20000000000 */
[----:B-1----:R-:W-:Y:S01]  /*0710*/  @!UP1 ULEA UR11, UR12, UR11, 0x18 ;  /* 0x0000000b0c0b9291 */ /* 0x002fe2000f8ec03f */
[----:B------:R-:W-:Y:S01]  /*0720*/  VOTEU.ALL UP1, P0 ;  /* 0x00000000003f7886 */ /* 0x000fe20000020000 */
[----:B------:R-:W0:Y:S02]  /*0730*/  FENCE.VIEW.ASYNC.S ;  /* 0x00000000000073c6 */ /* 0x000e240000000000 */
[----:B0-----:R-:W3:Y:S02]  /*0740*/  @!UP0 SYNCS.EXCH.64 URZ, [UR10+0xf0], UR6 ;  /* 0x0000f0060a3f85b2 */ /* 0x001ee40008000100 */
[----:B------:R0:W3:Y:S01]  /*0750*/  @!UP1 SYNCS.EXCH.64 URZ, [UR10+0xf8], UR6 ;  /* 0x0000f8060a3f95b2 */ /* 0x0000e20008000100 */
[----:B------:R-:W-:Y:S01]  /*0760*/  NOP ;  /* 0x0000000000007918 */ /* 0x000fe20000000000 */
[----:B0-----:R-:W-:-:S02]  /*0770*/  ULDC.64 UR6, c[0x0][0x598] ;  /* 0x0001660000067ab9 */ /* 0x001fc40000000a00 */
[----:B------:R-:W-:Y:S02]  /*0780*/  ISETP.NE.U32.AND P0, PT, RZ, UR6, PT ;  /* 0x00000006ff007c0c */ /* 0x000fe4000bf05070 */
[----:B------:R0:W3:Y:S02]  /*0790*/  @!UP2 SYNCS.EXCH.64 URZ, [UR11+0xd0], UR8 ;  /* 0x0000d0080b3fa5b2 */ /* 0x0000e40008000100 */
[----:B------:R-:W-:Y:S01]  /*07a0*/  ISETP.NE.AND.EX P0, PT, RZ, UR7, PT, P0 ;  /* 0x00000007ff007c0c */ /* 0x000fe2000bf05300 */
[----:B------:R0:W3:Y:S01]  /*07b0*/  @!UP3 SYNCS.EXCH.64 URZ, [UR11+0xd8], UR8 ;  /* 0x0000d8080b3fb5b2 */ /* 0x0000e20008000100 */
[----:B------:R0:W3:Y:S01]  /*07c0*/  @!UP4 SYNCS.EXCH.64 URZ, [UR11+0xe0], UR8 ;  /* 0x0000e0080b3fc5b2 */ /* 0x0000e20008000100 */
[----:B------:R0:W3:Y:S01]  /*07d0*/  @!UP5 SYNCS.EXCH.64 URZ, [UR11+0xe8], UR8 ;  /* 0x0000e8080b3fd5b2 */ /* 0x0000e20008000100 */
[----:B------:R-:W-:Y:S01]  /*07e0*/  NOP ;  /* 0x0000000000007918 */ /* 0x000fe20000000000 */
[----:B---34-:R-:W-:Y:S08]  /*07f0*/  BAR.SYNC.DEFER_BLOCKING 0x0 ;  /* 0x0000000000007b1d */ /* 0x018ff00000010000 */
[----:B0-----:R-:W-:Y:S05]  /*0800*/  @!P0 BRA `(.L_x_4) ;  /* 0x0000000000208947 */ /* 0x001fea0003800000 */
[----:B------:R-:W0:Y:S02]  /*0810*/  LDC.64 R4, c[0x0][0x598] ;  /* 0x00016600ff047b82 */ /* 0x000e240000000a00 */
[----:B0-----:R-:W2:Y:S02]  /*0820*/  LDG.E.64 R4, desc[UR30][R4.64] ;  /* 0x0000001e04047981 */ /* 0x001ea4000c1e1b00 */
[----:B--2---:R-:W-:-:S04]  /*0830*/  ISETP.NE.U32.AND P0, PT, R4, RZ, PT ;  /* 0x000000ff0400720c */ /* 0x004fc80003f05070 */
[----:B------:R-:W-:-:S13]  /*0840*/  ISETP.NE.AND.EX P0, PT, R5, RZ, PT, P0 ;  /* 0x000000ff0500720c */ /* 0x000fda0003f05300 */
[----:B------:R-:W-:Y:S05]  /*0850*/  @!P0 BRA `(.L_x_4) ;  /* 0x00000000000c8947 */ /* 0x000fea0003800000 */
[----:B------:R-:W2:Y:S02]  /*0860*/  LD.E R4, desc[UR30][R4.64] ;  /* 0x0000001e04047980 */ /* 0x000ea4000c101900 */
[----:B--2---:R-:W-:Y:S01]  /*0870*/  R2UR UR24, R4 ;  /* 0x00000000041872ca */ /* 0x004fe200000e0000 */
[----:B------:R-:W-:-:S14]  /*0880*/  BRA `(.L_x_5) ;  /* 0x0000000000247947 */ /* 0x000fdc0003800000 */
.L_x_4:
[----:B------:R-:W-:Y:S02]  /*0890*/  ULDC.64 UR6, c[0x0][0x588] ;  /* 0x0001620000067ab9 */ /* 0x000fe40000000a00 */
[----:B------:R-:W-:-:S04]  /*08a0*/  ISETP.NE.U32.AND P0, PT, RZ, UR6, PT ;  /* 0x00000006ff007c0c */ /* 0x000fc8000bf05070 */
[----:B------:R-:W-:-:S13]  /*08b0*/  ISETP.NE.AND.EX P0, PT, RZ, UR7, PT, P0 ;  /* 0x00000007ff007c0c */ /* 0x000fda000bf05300 */
[----:B------:R-:W-:Y:S05]  /*08c0*/  @!P0 BRA `(.L_x_6) ;  /* 0x0000000000108947 */ /* 0x000fea0003800000 */
[----:B------:R-:W0:Y:S02]  /*08d0*/  LDC.64 R4, c[0x0][0x588] ;  /* 0x00016200ff047b82 */ /* 0x000e240000000a00 */
[----:B0-----:R-:W2:Y:S02]  /*08e0*/  LDG.E R4, desc[UR30][R4.64] ;  /* 0x0000001e04047981 */ /* 0x001ea4000c1e1900 */
[----:B--2---:R-:W-:Y:S01]  /*08f0*/  R2UR UR24, R4 ;  /* 0x00000000041872ca */ /* 0x004fe200000e0000 */
[----:B------:R-:W-:-:S14]  /*0900*/  BRA `(.L_x_5) ;  /* 0x0000000000047947 */ /* 0x000fdc0003800000 */
.L_x_6:
[----:B------:R-:W-:-:S05]  /*0910*/  ULDC UR24, c[0x0][0x580] ;  /* 0x0001600000187ab9 */ /* 0x000fca0000000800 */
.L_x_5:
[----:B------:R-:W-:Y:S02]  /*0920*/  ULDC.64 UR6, c[0x0][0x5a0] ;  /* 0x0001680000067ab9 */ /* 0x000fe40000000a00 */
[----:B------:R-:W-:-:S04]  /*0930*/  ISETP.NE.U32.AND P0, PT, RZ, UR6, PT ;  /* 0x00000006ff007c0c */ /* 0x000fc8000bf05070 */
[----:B------:R-:W-:-:S13]  /*0940*/  ISETP.NE.AND.EX P0, PT, RZ, UR7, PT, P0 ;  /* 0x00000007ff007c0c */ /* 0x000fda000bf05300 */
[----:B------:R-:W-:Y:S05]  /*0950*/  @!P0 BRA `(.L_x_7) ;  /* 0x0000000000208947 */ /* 0x000fea0003800000 */
        /* <DEDUP_REMOVED lines=8> */
.L_x_7:
        /* <DEDUP_REMOVED lines=8> */
.L_x_9:
[----:B------:R-:W-:-:S05]  /*0a60*/  ULDC UR19, c[0x0][0x584] ;  /* 0x0001610000137ab9 */ /* 0x000fca0000000800 */
.L_x_8:
[----:B------:R-:W0:Y:S01]  /*0a70*/  LDC R0, c[0x0][0x65c] ;  /* 0x00019700ff007b82 */ /* 0x000e220000000800 */
[----:B------:R-:W1:Y:S01]  /*0a80*/  S2R R12, SR_CTAID.Y ;  /* 0x00000000000c7919 */ /* 0x000e620000002600 */
[----:B------:R-:W-:Y:S01]  /*0a90*/  IMAD.MOV.U32 R5, RZ, RZ, RZ ;  /* 0x000000ffff057224 */ /* 0x000fe200078e00ff */
[----:B------:R-:W-:Y:S01]  /*0aa0*/  UISETP.NE.AND UP0, UPT, UR16, 0x2, UPT ;  /* 0x000000021000788c */ /* 0x000fe2000bf05270 */
[----:B------:R-:W2:Y:S01]  /*0ab0*/  S2R R4, SR_CTAID.X ;  /* 0x0000000000047919 */ /* 0x000ea20000002500 */
[----:B------:R-:W-:Y:S01]  /*0ac0*/  ULDC UR8, c[0x0][0x28c] ;  /* 0x0000a30000087ab9 */ /* 0x000fe20000000800 */
[----:B------:R-:W-:Y:S01]  /*0ad0*/  UMOV UR18, URZ ;  /* 0x0000003f00127c82 */ /* 0x000fe20008000000 */
[----:B------:R-:W-:Y:S02]  /*0ae0*/  UIADD3 UR8, UR8, 0x3f, URZ ;  /* 0x0000003f08087890 */ /* 0x000fe4000fffe03f */
[----:B------:R-:W-:Y:S01]  /*0af0*/  PLOP3.LUT P0, PT, PT, PT, UP0, 0x80, 0x0 ;  /* 0x000000000000781c */ /* 0x000fe20003f0f008 */
[----:B------:R-:W-:Y:S01]  /*0b00*/  UMOV UR17, URZ ;  /* 0x0000003f00117c82 */ /* 0x000fe20008000000 */
[----:B------:R-:W-:Y:S01]  /*0b10*/  ULDC.64 UR10, c[0x0][0x650] ;  /* 0x00019400000a7ab9 */ /* 0x000fe20000000a00 */
[----:B------:R-:W-:-:S04]  /*0b20*/  USHF.R.S32.HI UR9, URZ, 0x1f, UR8 ;  /* 0x0000001f3f097899 */ /* 0x000fc80008011408 */
[----:B------:R-:W-:Y:S01]  /*0b30*/  ULEA.HI UR9, UR9, UR8, URZ, 0x6 ;  /* 0x0000000809097291 */ /* 0x000fe2000f8f303f */
[----:B0-----:R-:W-:-:S13]  /*0b40*/  ISETP.NE.AND P3, PT, R0, 0x1, PT ;  /* 0x000000010000780c */ /* 0x001fda0003f65270 */
[----:B------:R-:W2:Y:S01]  /*0b50*/  @P3 LDC R9, c[0x0][0x10] ;  /* 0x00000400ff093b82 */ /* 0x000ea20000000800 */
[----:B-1----:R-:W-:Y:S02]  /*0b60*/  @P3 IMAD.MOV.U32 R6, RZ, RZ, R12 ;  /* 0x000000ffff063224 */ /* 0x002fe400078e000c */
[----:B------:R-:W-:-:S05]  /*0b70*/  @P3 IMAD.MOV.U32 R7, RZ, RZ, RZ ;  /* 0x000000ffff073224 */ /* 0x000fca00078e00ff */
[----:B------:R-:W0:Y:S01]  /*0b80*/  @!P3 LDC R11, c[0x0][0xc] ;  /* 0x00000300ff0bbb82 */ /* 0x000e220000000800 */
[----:B------:R-:W-:Y:S01]  /*0b90*/  ULDC UR6, c[0x0][0xc] ;  /* 0x0000030000067ab9 */ /* 0x000fe20000000800 */
[----:B------:R-:W-:Y:S01]  /*0ba0*/  ULDC UR7, c[0x0][0x10] ;  /* 0x0000040000077ab9 */ /* 0x000fe20000000800 */
[----:B------:R-:W-:Y:S01]  /*0bb0*/  ULDC UR8, c[0x0][0x14] ;  /* 0x0000050000087ab9 */ /* 0x000fe20000000800 */
[----:B------:R-:W-:-:S04]  /*0bc0*/  UIMAD.WIDE.U32 UR6, UR6, UR7, URZ ;  /* 0x00000007060672a5 */ /* 0x000fc8000f8e003f */
[----:B------:R-:W-:Y:S02]  /*0bd0*/  UIMAD.WIDE.U32 UR26, UR6, UR8, URZ ;  /* 0x00000008061a72a5 */ /* 0x000fe4000f8e003f */
[----:B------:R-:W-:Y:S02]  /*0be0*/  UIMAD UR7, UR7, UR8, URZ ;  /* 0x00000008070772a4 */ /* 0x000fe4000f8e023f */
[----:B------:R-:W-:Y:S02]  /*0bf0*/  USHF.R.S32.HI UR6, URZ, 0x6, UR9 ;  /* 0x000000063f067899 */ /* 0x000fe40008011409 */
[----:B------:R-:W-:Y:S01]  /*0c00*/  UIADD3 UR7, UR27, UR7, URZ ;  /* 0x000000071b077290 */ /* 0x000fe2000fffe03f */
[----:B--2---:R-:W-:-:S04]  /*0c10*/  @P3 IMAD.WIDE.U32 R8, R4, R9, R6 ;  /* 0x0000000904083225 */ /* 0x004fc800078e0006 */
[----:B------:R-:W-:Y:S02]  /*0c20*/  @P3 IMAD.MOV.U32 R13, RZ, RZ, R8 ;  /* 0x000000ffff0d3224 */ /* 0x000fe400078e0008 */
[----:B0-----:R-:W-:-:S04]  /*0c30*/  @!P3 IMAD.WIDE.U32 R6, R11, R12, R4 ;  /* 0x0000000c0b06b225 */ /* 0x001fc800078e0004 */
[----:B------:R-:W-:Y:S02]  /*0c40*/  @P3 IMAD.MOV.U32 R11, RZ, RZ, RZ ;  /* 0x000000ffff0b3224 */ /* 0x000fe400078e00ff */
[----:B------:R-:W-:Y:S02]  /*0c50*/  @!P3 IMAD.MOV.U32 R13, RZ, RZ, R6 ;  /* 0x000000ffff0db224 */ /* 0x000fe400078e0006 */
[----:B------:R-:W-:Y:S02]  /*0c60*/  @P3 IMAD.IADD R10, R9, 0x1, R11 ;  /* 0x00000001090a3824 */ /* 0x000fe400078e020b */
[----:B------:R-:W-:Y:S01]  /*0c70*/  @!P3 IMAD.MOV.U32 R10, RZ, RZ, R7 ;  /* 0x000000ffff0ab224 */ /* 0x000fe200078e0007 */
[----:B------:R0:W-:Y:S01]  /*0c80*/  STL [R1+0x8], R13 ;  /* 0x0000080d01007387 */ /* 0x0001e20000100800 */
[----:B------:R-:W-:Y:S02]  /*0c90*/  IMAD.MOV.U32 R18, RZ, RZ, R13 ;  /* 0x000000ffff127224 */ /* 0x000fe400078e000d */
[----:B------:R-:W-:Y:S01]  /*0ca0*/  IMAD.MOV.U32 R19, RZ, RZ, R10 ;  /* 0x000000ffff137224 */ /* 0x000fe200078e000a */
[----:B------:R0:W-:Y:S01]  /*0cb0*/  STL [R1+0x4], R10 ;  /* 0x0000040a01007387 */ /* 0x0001e20000100800 */
[----:B------:R-:W-:Y:S05]  /*0cc0*/  @P0 BRA `(.L_x_10) ;  /* 0x0000000000280947 */ /* 0x000fea0003800000 */
[----:B------:R-:W-:Y:S01]  /*0cd0*/  IADD3 R18, P0, R18, UR26, RZ ;  /* 0x0000001a12127c10 */ /* 0x000fe2000ff1e0ff */
[----:B------:R-:W-:Y:S02]  /*0ce0*/  UISETP.GE.U32.AND UP0, UPT, UR6, 0xc, UPT ;  /* 0x0000000c0600788c */ /* 0x000fe4000bf06070 */
[----:B------:R-:W-:Y:S01]  /*0cf0*/  UIMAD.WIDE.U32 UR8, UR6, -0x55555555, URZ ;  /* 0xaaaaaaab060878a5 */ /* 0x000fe2000f8e003f */
[----:B------:R-:W-:Y:S01]  /*0d00*/  IADD3.X R19, R19, UR7, RZ, P0, !PT ;  /* 0x0000000713137c10 */ /* 0x000fe200087fe4ff */
[----:B------:R1:W-:Y:S01]  /*0d10*/  STL [R1+0x8], R18 ;  /* 0x0000081201007387 */ /* 0x0003e20000100800 */
[----:B------:R-:W-:Y:S01]  /*0d20*/  UMOV UR17, URZ ;  /* 0x0000003f00117c82 */ /* 0x000fe20008000000 */
[----:B------:R-:W-:Y:S02]  /*0d30*/  USHF.R.U32.HI UR8, URZ, 0x3, UR9 ;  /* 0x000000033f087899 */ /* 0x000fe40008011609 */
[----:B------:R1:W-:Y:S02]  /*0d40*/  STL [R1+0x4], R19 ;  /* 0x0000041301007387 */ /* 0x0003e40000100800 */
[----:B------:R-:W-:-:S02]  /*0d50*/  UIMAD UR18, UR8, -0xc, UR6 ;  /* 0xfffffff4081278a4 */ /* 0x000fc4000f8e0206 */
[----:B------:R-:W-:-:S12]  /*0d60*/  @UP0 ULOP3.LUT UR17, UR8, 0x1, URZ, 0xc0, !UPT ;  /* 0x0000000108110892 */ /* 0x000fd8000f8ec03f */
.L_x_10:
[----:B------:R-:W-:Y:S01]  /*0d70*/  IMAD.MOV.U32 R8, RZ, RZ, -0x1 ;  /* 0xffffffffff087424 */ /* 0x000fe200078e00ff */
[----:B------:R-:W-:Y:S01]  /*0d80*/  ISETP.GE.U32.AND P0, PT, R18, UR10, PT ;  /* 0x0000000a12007c0c */ /* 0x000fe2000bf06070 */
[----:B------:R-:W-:Y:S01]  /*0d90*/  IMAD.MOV.U32 R6, RZ, RZ, -0x1 ;  /* 0xffffffffff067424 */ /* 0x000fe200078e00ff */
[----:B------:R-:W-:Y:S01]  /*0da0*/  PRMT R0, RZ, 0x7610, R0 ;  /* 0x00007610ff007816 */ /* 0x000fe20000000000 */
[----:B------:R-:W-:Y:S01]  /*0db0*/  IMAD.MOV.U32 R7, RZ, RZ, -0x1 ;  /* 0xffffffffff077424 */ /* 0x000fe200078e00ff */
[----:B------:R2:W-:Y:S01]  /*0dc0*/  STL [R1+0xc], R8 ;  /* 0x00000c0801007387 */ /* 0x0005e20000100800 */
[----:B------:R-:W-:-:S03]  /*0dd0*/  ISETP.GE.U32.AND.EX P0, PT, R19, UR11, PT, P0 ;  /* 0x0000000b13007c0c */ /* 0x000fc6000bf06100 */
[----:B------:R2:W-:Y:S04]  /*0de0*/  STL [R1], R6 ;  /* 0x0000000601007387 */ /* 0x0005e80000100800 */
[----:B------:R2:W-:Y:S06]  /*0df0*/  STL [R1+0x10], R7 ;  /* 0x0000100701007387 */ /* 0x0005ec0000100800 */
[----:B------:R-:W-:Y:S05]  /*0e00*/  @P0 BRA `(.L_x_11) ;  /* 0x0000000400680947 */ /* 0x000fea0003800000 */
[----:B------:R-:W3:Y:S01]  /*0e10*/  LDC.64 R14, c[0x0][0x628] ;  /* 0x00018a00ff0e7b82 */ /* 0x000ee20000000a00 */
[----:B--2---:R-:W-:Y:S02]  /*0e20*/  IMAD.MOV.U32 R6, RZ, RZ, R18 ;  /* 0x000000ffff067224 */ /* 0x004fe400078e0012 */
[----:B------:R-:W-:-:S05]  /*0e30*/  IMAD.MOV.U32 R7, RZ, RZ, R19 ;  /* 0x000000ffff077224 */ /* 0x000fca00078e0013 */
[----:B------:R-:W2:Y:S08]  /*0e40*/  LDC R0, c[0x0][0x630] ;  /* 0x00018c00ff007b82 */ /* 0x000eb00000000800 */
[----:B------:R-:W4:Y:S01]  /*0e50*/  LDC.64 R16, c[0x0][0x620] ;  /* 0x00018800ff107b82 */ /* 0x000f220000000a00 */
[----:B---3--:R-:W-:-:S04]  /*0e60*/  ISETP.NE.U32.AND P0, PT, R14, RZ, PT ;  /* 0x000000ff0e00720c */ /* 0x008fc80003f05070 */
[----:B------:R-:W-:-:S13]  /*0e70*/  ISETP.NE.AND.EX P0, PT, R15, RZ, PT, P0 ;  /* 0x000000ff0f00720c */ /* 0x000fda0003f05300 */
[----:B--2-4-:R-:W-:Y:S05]  /*0e80*/  @!P0 BRA `(.L_x_12) ;  /* 0x0000000000288947 */ /* 0x014fea0003800000 */
[----:B------:R-:W2:Y:S02]  /*0e90*/  LDC R11, c[0x0][0x634] ;  /* 0x00018d00ff0b7b82 */ /* 0x000ea40000000800 */
[----:B--2---:R-:W-:-:S05]  /*0ea0*/  IADD3 R11, P0, R18, R11, RZ ;  /* 0x0000000b120b7210 */ /* 0x004fca0007f1e0ff */
[----:B0-----:R-:W-:-:S04]  /*0eb0*/  IMAD.X R13, RZ, RZ, R19, P0 ;  /* 0x000000ffff0d7224 */ /* 0x001fc800000e0613 */
[----:B------:R-:W-:-:S04]  /*0ec0*/  IMAD.WIDE.U32 R6, R13, R14, RZ ;  /* 0x0000000e0d067225 */ /* 0x000fc800078e00ff */
[----:B------:R-:W-:-:S04]  /*0ed0*/  IMAD.WIDE.U32 R8, P0, R11, R15, R6 ;  /* 0x0000000f0b087225 */ /* 0x000fc80007800006 */
[----:B------:R-:W-:-:S04]  /*0ee0*/  IMAD.WIDE.U32 R6, R11, R14, RZ ;  /* 0x0000000e0b067225 */ /* 0x000fc800078e00ff */
[----:B------:R-:W-:Y:S01]  /*0ef0*/  IMAD.X R11, RZ, RZ, RZ, P0 ;  /* 0x000000ffff0b7224 */ /* 0x000fe200000e06ff */
[----:B------:R-:W-:Y:S01]  /*0f00*/  IADD3 RZ, P0, R7, R8, RZ ;  /* 0x0000000807ff7210 */ /* 0x000fe20007f1e0ff */
[----:B------:R-:W-:-:S04]  /*0f10*/  IMAD.MOV.U32 R10, RZ, RZ, R9 ;  /* 0x000000ffff0a7224 */ /* 0x000fc800078e0009 */
[----:B------:R-:W-:-:S08]  /*0f20*/  IMAD.WIDE.U32.X R6, R13, R15, R10, P0 ;  /* 0x0000000f0d067225 */ /* 0x000fd000000e040a */
.L_x_12:
[-CC-:B------:R-:W-:Y:S01]  /*0f30*/  SHF.R.U64 R25, R6, R0.reuse, R7.reuse ;  /* 0x0000000006197219 */ /* 0x180fe20000001207 */
[----:B0-----:R-:W0:Y:S01]  /*0f40*/  LDC R10, c[0x0][0x618] ;  /* 0x00018600ff0a7b82 */ /* 0x001e220000000800 */
[----:B------:R-:W-:Y:S01]  /*0f50*/  SHF.R.U32.HI R5, RZ, R0, R7 ;  /* 0x00000000ff057219 */ /* 0x000fe20000011607 */
[----:B------:R-:W-:Y:S01]  /*0f60*/  IMAD.MOV.U32 R6, RZ, RZ, R18 ;  /* 0x000000ffff067224 */ /* 0x000fe200078e0012 */
[----:B------:R-:W-:Y:S01]  /*0f70*/  IADD3 R9, P0, RZ, -R25, RZ ;  /* 0x80000019ff097210 */ /* 0x000fe20007f1e0ff */
[----:B------:R-:W-:Y:S01]  /*0f80*/  IMAD.MOV.U32 R7, RZ, RZ, R19 ;  /* 0x000000ffff077224 */ /* 0x000fe200078e0013 */
[----:B------:R-:W-:Y:S01]  /*0f90*/  I2FP.F32.U32 R0, R4 ;  /* 0x0000000400007245 */ /* 0x000fe20000201000 */
[----:B------:R-:W-:Y:S02]  /*0fa0*/  ULDC UR8, c[0x0][0x150] ;  /* 0x0000540000087ab9 */ /* 0x000fe40000000800 */
[----:B------:R-:W2:Y:S01]  /*0fb0*/  LDC.64 R22, c[0x0][0x640] ;  /* 0x00019000ff167b82 */ /* 0x000ea20000000a00 */
[----:B------:R-:W-:-:S02]  /*0fc0*/  IMAD.X R11, RZ, RZ, ~R5, P0 ;  /* 0x000000ffff0b7224 */ /* 0x000fc400000e0e05 */
[----:B------:R-:W-:Y:S01]  /*0fd0*/  FMUL R0, R0, UR8 ;  /* 0x0000000800007c20 */ /* 0x000fe20008400000 */
[----:B------:R-:W-:Y:S01]  /*0fe0*/  IMAD.WIDE.U32 R6, R9, R16, R6 ;  /* 0x0000001009067225 */ /* 0x000fe200078e0006 */
[----:B------:R-:W-:-:S03]  /*0ff0*/  ULDC UR8, c[0x0][0x154] ;  /* 0x0000550000087ab9 */ /* 0x000fc60000000800 */
[----:B------:R-:W-:Y:S01]  /*1000*/  IMAD R8, R11, R16, RZ ;  /* 0x000000100b087224 */ /* 0x000fe200078e02ff */
[----:B------:R-:W3:Y:S01]  /*1010*/  LDC R5, c[0x0][0x144] ;  /* 0x00005100ff057b82 */ /* 0x000ee20000000800 */
[----:B------:R-:W4:Y:S02]  /*1020*/  F2I.U32.TRUNC.NTZ R0, R0 ;  /* 0x0000000000007305 */ /* 0x000f24000020f000 */
[----:B------:R-:W-:-:S04]  /*1030*/  IMAD R9, R9, R17, R8 ;  /* 0x0000001109097224 */ /* 0x000fc800078e0208 */
[----:B------:R-:W-:Y:S01]  /*1040*/  IMAD.IADD R7, R7, 0x1, R9 ;  /* 0x0000000107077824 */ /* 0x000fe200078e0209 */
[----:B------:R-:W5:Y:S01]  /*1050*/  LDC R16, c[0x0][0x608] ;  /* 0x00018200ff107b82 */ /* 0x000f620000000800 */
[----:B------:R-:W-:-:S03]  /*1060*/  IMAD.MOV.U32 R9, RZ, RZ, -0x1 ;  /* 0xffffffffff097424 */ /* 0x000fc600078e00ff */
[--C-:B0-----:R-:W-:Y:S02]  /*1070*/  SHF.R.U64 R14, R6, R10, R7.reuse ;  /* 0x0000000a060e7219 */ /* 0x101fe40000001207 */
[----:B------:R-:W-:Y:S02]  /*1080*/  I2FP.F32.U32 R6, R12 ;  /* 0x0000000c00067245 */ /* 0x000fe40000201000 */
[----:B------:R-:W0:Y:S01]  /*1090*/  LDC R20, c[0x0][0x658] ;  /* 0x00019600ff147b82 */ /* 0x000e220000000800 */
[----:B--2---:R-:W-:Y:S01]  /*10a0*/  ISETP.NE.U32.AND P0, PT, R22, RZ, PT ;  /* 0x000000ff1600720c */ /* 0x004fe20003f05070 */
[----:B----4-:R-:W-:Y:S02]  /*10b0*/  IMAD.MOV R8, RZ, RZ, -R0 ;  /* 0x000000ffff087224 */ /* 0x010fe400078e0a00 */
[----:B------:R-:W-:Y:S01]  /*10c0*/  FMUL R6, R6, UR8 ;  /* 0x0000000806067c20 */ /* 0x000fe20008400000 */
[----:B------:R-:W-:Y:S02]  /*10d0*/  SHF.R.U32.HI R7, RZ, R10, R7 ;  /* 0x0000000aff077219 */ /* 0x000fe40000011607 */
[----:B------:R-:W-:Y:S01]  /*10e0*/  ISETP.NE.AND.EX P0, PT, R23, RZ, PT, P0 ;  /* 0x000000ff1700720c */ /* 0x000fe20003f05300 */
[----:B------:R2:W4:Y:S01]  /*10f0*/  F2I.U32.TRUNC.NTZ R13, R6 ;  /* 0x00000006000d7305 */ /* 0x000522000020f000 */
[----:B------:R-:W2:Y:S01]  /*1100*/  LDC R15, c[0x0][0x148] ;  /* 0x00005200ff0f7b82 */ /* 0x000ea20000000800 */
[----:B---3--:R-:W-:-:S07]  /*1110*/  IMAD R0, R5, R8, R4 ;  /* 0x0000000805007224 */ /* 0x008fce00078e0204 */
[----:B-1----:R-:W1:Y:S01]  /*1120*/  LDC R18, c[0x0][0x600] ;  /* 0x00018000ff127b82 */ /* 0x002e620000000800 */
[-CC-:B-----5:R-:W-:Y:S02]  /*1130*/  SHF.R.U64 R26, R14, R16.reuse, R7.reuse ;  /* 0x000000100e1a7219 */ /* 0x1a0fe40000001207 */
[----:B------:R-:W-:Y:S01]  /*1140*/  SHF.R.U32.HI R5, RZ, R16, R7 ;  /* 0x00000010ff057219 */ /* 0x000fe20000011607 */
[----:B------:R-:W-:-:S04]  /*1150*/  IMAD.MOV.U32 R7, RZ, RZ, 0x1 ;  /* 0x00000001ff077424 */ /* 0x000fc800078e00ff */
[----:B------:R-:W3:Y:S01]  /*1160*/  LDC R19, c[0x0][0x648] ;  /* 0x00019200ff137b82 */ /* 0x000ee20000000800 */
[-C--:B0-----:R-:W-:Y:S02]  /*1170*/  SHF.L.U32 R4, R9, R20.reuse, RZ ;  /* 0x0000001409047219 */ /* 0x081fe400000006ff */
[--C-:B------:R-:W-:Y:S02]  /*1180*/  SHF.R.U64 R16, R26, R20, R5.reuse ;  /* 0x000000141a107219 */ /* 0x100fe40000001205 */
[----:B------:R-:W-:Y:S02]  /*1190*/  LOP3.LUT R11, RZ, R4, RZ, 0x33, !PT ;  /* 0x00000004ff0b7212 */ /* 0x000fe400078e33ff */
[-C--:B------:R-:W-:Y:S01]  /*11a0*/  SHF.R.U32.HI R5, RZ, R20.reuse, R5 ;  /* 0x00000014ff057219 */ /* 0x080fe20000011605 */
[----:B------:R-:W0:Y:S01]  /*11b0*/  LDC R21, c[0x0][0x638] ;  /* 0x00018e00ff157b82 */ /* 0x000e220000000800 */
[----:B------:R-:W-:Y:S01]  /*11c0*/  SHF.L.U32 R10, R7, R20, RZ ;  /* 0x00000014070a7219 */ /* 0x000fe200000006ff */
[----:B------:R-:W-:-:S06]  /*11d0*/  IMAD.MOV.U32 R4, RZ, RZ, R16 ;  /* 0x000000ffff047224 */ /* 0x000fcc00078e0010 */
[----:B------:R-:W0:Y:S01]  /*11e0*/  LDC R24, c[0x0][0x610] ;  /* 0x00018400ff187b82 */ /* 0x000e220000000800 */
[----:B--2-4-:R-:W-:Y:S05]  /*11f0*/  @!P0 BRA `(.L_x_13) ;  /* 0x0000000000288947 */ /* 0x014fea0003800000 */
[----:B------:R-:W2:Y:S02]  /*1200*/  LDC R9, c[0x0][0x64c] ;  /* 0x00019300ff097b82 */ /* 0x000ea40000000800 */
[----:B--2---:R-:W-:-:S05]  /*1210*/  IADD3 R9, P0, R16, R9, RZ ;  /* 0x0000000910097210 */ /* 0x004fca0007f1e0ff */
[----:B------:R-:W-:-:S04]  /*1220*/  IMAD.X R17, RZ, RZ, R5, P0 ;  /* 0x000000ffff117224 */ /* 0x000fc800000e0605 */
[----:B------:R-:W-:-:S04]  /*1230*/  IMAD.WIDE.U32 R4, R17, R22, RZ ;  /* 0x0000001611047225 */ /* 0x000fc800078e00ff */
[----:B------:R-:W-:-:S04]  /*1240*/  IMAD.WIDE.U32 R6, P0, R9, R23, R4 ;  /* 0x0000001709067225 */ /* 0x000fc80007800004 */
[----:B------:R-:W-:-:S04]  /*1250*/  IMAD.WIDE.U32 R4, R9, R22, RZ ;  /* 0x0000001609047225 */ /* 0x000fc800078e00ff */
[----:B------:R-:W-:Y:S01]  /*1260*/  IMAD.X R9, RZ, RZ, RZ, P0 ;  /* 0x000000ffff097224 */ /* 0x000fe200000e06ff */
[----:B------:R-:W-:Y:S01]  /*1270*/  IADD3 RZ, P0, R5, R6, RZ ;  /* 0x0000000605ff7210 */ /* 0x000fe20007f1e0ff */
[----:B------:R-:W-:-:S04]  /*1280*/  IMAD.MOV.U32 R8, RZ, RZ, R7 ;  /* 0x000000ffff087224 */ /* 0x000fc800078e0007 */
[----:B------:R-:W-:-:S08]  /*1290*/  IMAD.WIDE.U32.X R4, R17, R23, R8, P0 ;  /* 0x0000001711047225 */ /* 0x000fd000000e0408 */
.L_x_13:
[----:B---3--:R-:W-:Y:S01]  /*12a0*/  SHF.R.U64 R4, R4, R19, R5 ;  /* 0x0000001304047219 */ /* 0x008fe20000001205 */
[----:B-1----:R-:W-:Y:S01]  /*12b0*/  VIADD R5, R18, 0xffffffff ;  /* 0xffffffff12057836 */ /* 0x002fe20000000000 */
[----:B------:R-:W-:Y:S01]  /*12c0*/  LOP3.LUT R11, R26, R11, RZ, 0xc0, !PT ;  /* 0x0000000b1a0b7212 */ /* 0x000fe200078ec0ff */
[----:B------:R-:W-:Y:S02]  /*12d0*/  IMAD.MOV R13, RZ, RZ, -R13 ;  /* 0x000000ffff0d7224 */ /* 0x000fe400078e0a0d */
[----:B------:R-:W-:Y:S01]  /*12e0*/  IMAD.MOV R6, RZ, RZ, -R4 ;  /* 0x000000ffff067224 */ /* 0x000fe200078e0a04 */
[----:B------:R-:W-:Y:S01]  /*12f0*/  LOP3.LUT R14, R14, R5, RZ, 0xc0, !PT ;  /* 0x000000050e0e7212 */ /* 0x000fe200078ec0ff */
[----:B------:R-:W-:Y:S02]  /*1300*/  @P3 IMAD R0, R15, R13, R12 ;  /* 0x0000000d0f003224 */ /* 0x000fe400078e020c */
[----:B------:R-:W-:Y:S02]  /*1310*/  IMAD R11, R10, R4, R11 ;  /* 0x000000040a0b7224 */ /* 0x000fe400078e020b */
[----:B0-----:R-:W-:-:S02]  /*1320*/  IMAD R5, R6, R21, R16 ;  /* 0x0000001506057224 */ /* 0x001fc400078e0210 */
[----:B------:R-:W-:Y:S02]  /*1330*/  IMAD R4, R11, R24, R0 ;  /* 0x000000180b047224 */ /* 0x000fe400078e0200 */
[----:B------:R-:W-:Y:S02]  /*1340*/  IMAD R5, R5, R18, R14 ;  /* 0x0000001205057224 */ /* 0x000fe400078e020e */
[----:B------:R-:W-:-:S03]  /*1350*/  IMAD.MOV.U32 R0, RZ, RZ, 0x1 ;  /* 0x00000001ff007424 */ /* 0x000fc600078e00ff */
[----:B------:R-:W-:Y:S02]  /*1360*/  SEL R6, R5, R4, !P3 ;  /* 0x0000000405067207 */ /* 0x000fe40005800000 */
[----:B------:R-:W-:-:S03]  /*1370*/  SEL R4, R4, R5, !P3 ;  /* 0x0000000504047207 */ /* 0x000fc60005800000 */
[----:B------:R3:W-:Y:S04]  /*1380*/  STL [R1+0x10], R6 ;  /* 0x0000100601007387 */ /* 0x0007e80000100800 */
[----:B------:R3:W-:Y:S04]  /*1390*/  STL [R1], R25 ;  /* 0x0000001901007387 */ /* 0x0007e80000100800 */
[----:B------:R3:W-:Y:S02]  /*13a0*/  STL [R1+0xc], R4 ;  /* 0x00000c0401007387 */ /* 0x0007e40000100800 */
.L_x_11:
[----:B------:R-:W-:Y:S05]  /*13b0*/  @!P1 BRA `(.L_x_14) ;  /* 0x000000bc002c9947 */ /* 0x000fea0003800000 */
[----:B------:R-:W-:-:S06]  /*13c0*/  UISETP.GT.U32.AND UP0, UPT, UR15, 0x1, UPT ;  /* 0x000000010f00788c */ /* 0x000fcc000bf04070 */
[----:B------:R-:W-:-:S13]  /*13d0*/  PLOP3.LUT P0, PT, PT, PT, UP0, 0x80, 0x0 ;  /* 0x000000000000781c */ /* 0x000fda0003f0f008 */
[----:B------:R-:W-:Y:S05]  /*13e0*/  @P0 EXIT ;  /* 0x000000000000094d */ /* 0x000fea0003800000 */
.L_x_15:
[----:B------:R-:W-:-:S08]  /*13f0*/  NOP ;  /* 0x0000000000007918 */ /* 0x000fd00000000000 */
[----:B------:R-:W4:Y:S02]  /*1400*/  USETMAXREG.TRY_ALLOC.CTAPOOL UP0, 0xe8 ;  /* 0x000000e8000079c8 */ /* 0x000f240008000600 */
[----:B----4-:R-:W-:-:S13]  /*1410*/  PLOP3.LUT P0, PT, PT, PT, UP0, 0x80, 0x0 ;  /* 0x000000000000781c */ /* 0x010fda0003f0f008 */
[----:B------:R-:W-:Y:S05]  /*1420*/  @!P0 BRA `(.L_x_15) ;  /* 0xfffffffc00f08947 */ /* 0x000fea000383ffff */
[----:B------:R-:W-:-:S13]  /*1430*/  LOP3.LUT P0, RZ, R0, 0xff, RZ, 0xc0, !PT ;  /* 0x000000ff00ff7812 */ /* 0x000fda000780c0ff */
[----:B------:R-:W-:Y:S05]  /*1440*/  @!P0 EXIT ;  /* 0x000000000000894d */ /* 0x000fea0003800000 */
[----:B------:R-:W-:Y:S01]  /*1450*/  SHF.R.S32.HI R3, RZ, 0x1f, R2 ;  /* 0x0000001fff037819 */ /* 0x000fe20000011402 */
[----:B------:R-:W4:Y:S01]  /*1460*/  S2UR UR4, SR_CgaCtaId ;  /* 0x00000000000479c3 */ /* 0x000f220000008800 */
[----:B------:R-:W-:Y:S02]  /*1470*/  UIADD3 UR11, UR14, -0x1, URZ ;  /* 0xffffffff0e0b7890 */ /* 0x000fe4000fffe03f */
[CC--:B------:R-:W-:Y:S01]  /*1480*/  LEA.HI R0, R3.reuse, R2.reuse, RZ, 0x2 ;  /* 0x0000000203007211 */ /* 0x0c0fe200078f10ff */
[----:B------:R-:W-:Y:S01]  /*1490*/  UMOV UR10, 0x400 ;  /* 0x00000400000a7882 */ /* 0x000fe20000000000 */
[----:B------:R-:W-:Y:S01]  /*14a0*/  LEA.HI R3, R3, R2, RZ, 0x5 ;  /* 0x0000000203037211 */ /* 0x000fe200078f28ff */
[----:B------:R-:W-:Y:S01]  /*14b0*/  UISETP.LT.AND UP0, UPT, UR6, 0x1, UPT ;  /* 0x000000010600788c */ /* 0x000fe2000bf01270 */
[--C-:B---3--:R-:W-:Y:S01]  /*14c0*/  SHF.R.S32.HI R4, RZ, 0x2, R0.reuse ;  /* 0x00000002ff047819 */ /* 0x108fe20000011400 */
[----:B------:R-:W-:Y:S01]  /*14d0*/  ULOP3.LUT UR8, UR5, 0x1, URZ, 0xfc, !UPT ;  /* 0x0000000105087892 */ /* 0x000fe2000f8efc3f */
[----:B------:R-:W-:Y:S01]  /*14e0*/  SHF.R.S32.HI R5, RZ, 0x1f, R0 ;  /* 0x0000001fff057819 */ /* 0x000fe20000011400 */
[----:B------:R-:W-:Y:S01]  /*14f0*/  USEL UR12, UR6, 0x1, UP0 ;  /* 0x00000001060c7887 */ /* 0x000fe20008000000 */
[----:B--2---:R-:W-:Y:S01]  /*1500*/  SHF.R.S32.HI R7, RZ, 0x5, R3 ;  /* 0x00000005ff077819 */ /* 0x004fe20000011403 */
[----:B------:R-:W-:Y:S01]  /*1510*/  UISETP.NE.AND UP0, UPT, UR11, URZ, UPT ;  /* 0x0000003f0b00728c */ /* 0x000fe2000bf05270 */
[----:B------:R-:W-:Y:S01]  /*1520*/  LEA.HI R5, R5, R4, RZ, 0x3 ;  /* 0x0000000405057211 */ /* 0x000fe200078f18ff */
[----:B------:R-:W-:Y:S01]  /*1530*/  USHF.L.U32 UR9, UR6, 0x1, URZ ;  /* 0x0000000106097899 */ /* 0x000fe2000800063f */
[----:B------:R-:W-:Y:S01]  /*1540*/  LOP3.LUT R3, R0, 0xfffffffc, RZ, 0xc0, !PT ;  /* 0xfffffffc00037812 */ /* 0x000fe200078ec0ff */
[----:B------:R-:W-:Y:S01]  /*1550*/  UIADD3 UR12, -UR12, UR6, URZ ;  /* 0x000000060c0c7290 */ /* 0x000fe2000fffe13f */
[----:B------:R-:W-:Y:S01]  /*1560*/  LOP3.LUT R5, R5, 0xfffffff8, RZ, 0xc0, !PT ;  /* 0xfffffff805057812 */ /* 0x000fe200078ec0ff */
[----:B------:R-:W-:-:S02]  /*1570*/  USEL UR13, URZ, 0x1, UP0 ;  /* 0x000000013f0d7887 */ /* 0x000fc40008000000 */
[----:B------:R-:W-:Y:S02]  /*1580*/  IMAD.IADD R228, R2, 0x1, -R3 ;  /* 0x0000000102e47824 */ /* 0x000fe400078e0a03 */
[----:B------:R-:W-:Y:S01]  /*1590*/  IMAD.IADD R4, R4, 0x1, -R5 ;  /* 0x0000000104047824 */ /* 0x000fe200078e0a05 */
[----:B----4-:R-:W-:Y:S02]  /*15a0*/  ULEA UR10, UR4, UR10, 0x18 ;  /* 0x0000000a040a7291 */ /* 0x010fe4000f8ec03f */
[----:B------:R-:W-:Y:S02]  /*15b0*/  USHF.L.U32 UR4, UR11, 0x3, URZ ;  /* 0x000000030b047899 */ /* 0x000fe4000800063f */
[--C-:B------:R-:W-:Y:S01]  /*15c0*/  SHF.R.S32.HI R5, RZ, 0x1f, R4.reuse ;  /* 0x0000001fff057819 */ /* 0x100fe20000011404 */
[C-C-:B------:R-:W-:Y:S01]  /*15d0*/  IMAD R229, R7.reuse, -0x10, -R4.reuse ;  /* 0xfffffff007e57824 */ /* 0x140fe200078e0a04 */
[----:B------:R-:W-:Y:S02]  /*15e0*/  UIADD3 UR11, UR10, 0xd0, URZ ;  /* 0x000000d00a0b7890 */ /* 0x000fe4000fffe03f */
[----:B------:R-:W-:Y:S01]  /*15f0*/  ULOP3.LUT UR4, UR4, 0x8, URZ, 0xc0, !UPT ;  /* 0x0000000804047892 */ /* 0x000fe2000f8ec03f */
[----:B------:R-:W-:Y:S01]  /*1600*/  IMAD.WIDE R2, R7, 0x10, R4 ;  /* 0x0000001007027825 */ /* 0x000fe200078e0204 */
[----:B------:R-:W-:-:S02]  /*1610*/  ULEA UR14, UR14, UR11, 0x3 ;  /* 0x0000000b0e0e7291 */ /* 0x000fc4000f8e183f */
[----:B------:R-:W-:Y:S02]  /*1620*/  ULOP3.LUT UR15, UR4, 0x8, URZ, 0x3c, !UPT ;  /* 0x00000008040f7892 */ /* 0x000fe4000f8e3c3f */
[----:B------:R2:W-:Y:S01]  /*1630*/  STL.64 [R1+0x18], R2 ;  /* 0x0000180201007387 */ /* 0x0005e20000100a00 */
[----:B------:R-:W-:-:S03]  /*1640*/  ULOP3.LUT UR16, UR4, 0x18, URZ, 0x3c, !UPT ;  /* 0x0000001804107892 */ /* 0x000fc6000f8e3c3f */
[----:B------:R-:W-:Y:S02]  /*1650*/  ULDC UR4, c[0x0][0x284] ;  /* 0x0000a10000047ab9 */ /* 0x000fe40000000800 */
[----:B------:R-:W-:-:S07]  /*1660*/  VIADD R229, R229, UR4 ;  /* 0x00000004e5e57c36 */ /* 0x000fce0008000000 */
.L_x_266:
[----:B------:R-:W-:Y:S01]  /*1670*/  IMAD.U32 R0, RZ, RZ, UR13 ;  /* 0x0000000dff007e24 */ /* 0x000fe2000f8e00ff */
[----:B0-2---:R-:W2:Y:S01]  /*1680*/  LDC R2, c[0x0][0x28c] ;  /* 0x0000a300ff027b82 */ /* 0x005ea20000000800 */
[----:B------:R-:W-:Y:S01]  /*1690*/  UMOV UR4, URZ ;  /* 0x0000003f00047c82 */ /* 0x000fe20008000000 */
[----:B------:R-:W-:Y:S02]  /*16a0*/  UMOV UR29, UR18 ;  /* 0x00000012001d7c82 */ /* 0x000fe40008000000 */
[----:B------:R-:W-:-:S04]  /*16b0*/  SHF.L.U32 R0, R0, 0x1f, RZ ;  /* 0x0000001f00007819 */ /* 0x000fc800000006ff */
[----:B---3--:R-:W3:Y:S01]  /*16c0*/  SYNCS.PHASECHK.TRANS64.TRYWAIT P0, [UR14+-0x8], R0 ;  /* 0xfffff800ff0075a7 */ /* 0x008ee2000800014e */
[----:B--2---:R-:W-:Y:S01]  /*16d0*/  ISETP.GE.AND P1, PT, R2, 0x1, PT ;  /* 0x000000010200780c */ /* 0x004fe20003f26270 */
[----:B-1-3--:R-:W-:-:S12]  /*16e0*/  @!P0 BRA `(.L_x_16) ;  /* 0x000000cc00a08947 */ /* 0x00afd80003800000 */
.L_x_296:
[----:B------:R-:W-:Y:S01]  /*16f0*/  UMOV UR20, URZ ;  /* 0x0000003f00147c82 */ /* 0x000fe20008000000 */
[----:B------:R-:W-:Y:S01]  /*1700*/  UMOV UR21, URZ ;  /* 0x0000003f00157c82 */ /* 0x000fe20008000000 */
[----:B------:R-:W-:Y:S01]  /*1710*/  IMAD.MOV.U32 R224, RZ, RZ, RZ ;  /* 0x000000ffffe07224 */ /* 0x000fe200078e00ff */
[----:B--2---:R-:W-:Y:S01]  /*1720*/  CS2R R2, SRZ ;  /* 0x0000000000027805 */ /* 0x004fe2000001ff00 */
[----:B------:R-:W-:Y:S01]  /*1730*/  IMAD.MOV.U32 R0, RZ, RZ, RZ ;  /* 0x000000ffff007224 */ /* 0x000fe200078e00ff */
[----:B------:R-:W-:Y:S02]  /*1740*/  CS2R R4, SRZ ;  /* 0x0000000000047805 */ /* 0x000fe4000001ff00 */
[----:B------:R-:W-:Y:S02]  /*1750*/  CS2R R6, SRZ ;  /* 0x0000000000067805 */ /* 0x000fe4000001ff00 */
[----:B------:R-:W-:Y:S02]  /*1760*/  CS2R R8, SRZ ;  /* 0x0000000000087805 */ /* 0x000fe4000001ff00 */
[----:B0-----:R-:W-:-:S02]  /*1770*/  CS2R R10, SRZ ;  /* 0x00000000000a7805 */ /* 0x001fc4000001ff00 */
[----:B------:R-:W-:Y:S02]  /*1780*/  CS2R R12, SRZ ;  /* 0x00000000000c7805 */ /* 0x000fe4000001ff00 */
[----:B------:R-:W-:Y:S02]  /*1790*/  CS2R R14, SRZ ;  /* 0x00000000000e7805 */ /* 0x000fe4000001ff00 */
[----:B------:R-:W-:Y:S02]  /*17a0*/  CS2R R16, SRZ ;  /* 0x0000000000107805 */ /* 0x000fe4000001ff00 */
[----:B-1----:R-:W-:Y:S02]  /*17b0*/  CS2R R18, SRZ ;  /* 0x0000000000127805 */ /* 0x002fe4000001ff00 */
[----:B------:R-:W-:Y:S02]  /*17c0*/  CS2R R20, SRZ ;  /* 0x0000000000147805 */ /* 0x000fe4000001ff00 */
[----:B------:R-:W-:-:S02]  /*17d0*/  CS2R R22, SRZ ;  /* 0x0000000000167805 */ /* 0x000fc4000001ff00 */
[----:B------:R-:W-:Y:S02]  /*17e0*/  CS2R R136, SRZ ;  /* 0x0000000000887805 */ /* 0x000fe4000001ff00 */
[----:B------:R-:W-:Y:S02]  /*17f0*/  CS2R R138, SRZ ;  /* 0x00000000008a7805 */ /* 0x000fe4000001ff00 */
[----:B------:R-:W-:Y:S02]  /*1800*/  CS2R R140, SRZ ;  /* 0x00000000008c7805 */ /* 0x000fe4000001ff00 */
[----:B------:R-:W-:Y:S02]  /*1810*/  CS2R R142, SRZ ;  /* 0x00000000008e7805 */ /* 0x000fe4000001ff00 */
        /* <DEDUP_REMOVED lines=39> */
[----:B------:R-:W-:Y:S01]  /*1a90*/  CS2R R222, SRZ ;  /* 0x0000000000de7805 */ /* 0x000fe2000001ff00 */
[----:B------:R-:W-:Y:S01]  /*1aa0*/  IMAD.U32 R225, RZ, RZ, UR17 ;  /* 0x00000011ffe17e24 */ /* 0x000fe2000f8e00ff */
        /* <DEDUP_REMOVED lines=55> */
[----:B------:R-:W-:Y:S01]  /*1e20*/  CS2R R38, SRZ ;  /* 0x0000000000267805 */ /* 0x000fe2000001ff00 */
[----:B------:R-:W-:Y:S06]  /*1e30*/  @!P1 BRA `(.L_x_17) ;  /* 0x0000001000289947 */ /* 0x000fec0003800000 */
[----:B------:R-:W-:-:S06]  /*1e40*/  UISETP.NE.AND UP0, UPT, UR8, 0x3, UPT ;  /* 0x000000030800788c */ /* 0x000fcc000bf05270 */
[----:B------:R-:W-:-:S13]  /*1e50*/  PLOP3.LUT P1, PT, PT, PT, UP0, 0x80, 0x0 ;  /* 0x000000000000781c */ /* 0x000fda0003f2f008 */
[----:B------:R-:W-:Y:S05]  /*1e60*/  @!P1 BRA `(.L_x_18) ;  /* 0x0000000000049947 */ /* 0x000fea0003800000 */
[----:B------:R-:W-:Y:S01]  /*1e70*/  BPT.TRAP 0x1 ;  /* 0x000000040000795c */ /* 0x000fe20000300000 */
.L_x_18:
[----:B------:R-:W-:Y:S01]  /*1e80*/  ULEA UR20, UR18, UR10, 0x3 ;  /* 0x0000000a12147291 */ /* 0x000fe2000f8e183f */
[----:B------:R-:W-:-:S05]  /*1e90*/  IMAD.U32 R0, RZ, RZ, UR17 ;  /* 0x00000011ff007e24 */ /* 0x000fca000f8e00ff */
[----:B------:R-:W-:-:S04]  /*1ea0*/  SHF.L.U32 R0, R0, 0x1f, RZ ;  /* 0x0000001f00007819 */ /* 0x000fc800000006ff */
[----:B------:R0:W1:Y:S01]  /*1eb0*/  SYNCS.PHASECHK.TRANS64.TRYWAIT P0, [UR20], R0 ;  /* 0x00000000ff0075a7 */ /* 0x0000620008000154 */
[----:B------:R-:W-:Y:S05]  /*1ec0*/  @!P1 BRA `(.L_x_19) ;  /* 0x0000000000049947 */ /* 0x000fea0003800000 */
[----:B------:R-:W-:Y:S01]  /*1ed0*/  BPT.TRAP 0x1 ;  /* 0x000000040000795c */ /* 0x000fe20000300000 */
.L_x_19:
[----:B------:R-:W-:Y:S01]  /*1ee0*/  UMOV UR4, 0x2 ;  /* 0x0000000200047882 */ /* 0x000fe20000000000 */
[----:B------:R-:W-:Y:S01]  /*1ef0*/  IMAD.MOV.U32 R224, RZ, RZ, RZ ;  /* 0x000000ffffe07224 */ /* 0x000fe200078e00ff */
[----:B-1----:R-:W-:Y:S06]  /*1f00*/  @P0 BRA `(.L_x_20) ;  /* 0x0000000000080947 */ /* 0x002fec0003800000 */
[----:B------:R-:W1:Y:S02]  /*1f10*/  SYNCS.PHASECHK.TRANS64.TRYWAIT P0, [UR20], R0 ;  /* 0x00000000ff0075a7 */ /* 0x000e640008000154 */
[----:B-1----:R-:W-:Y:S05]  /*1f20*/  @!P0 BRA `(.L_x_21) ;  /* 0x000000c400a88947 */ /* 0x002fea0003800000 */
.L_x_20:
[----:B------:R-:W-:Y:S01]  /*1f30*/  UIADD3 UR20, UR10, 0x200, URZ ;  /* 0x000002000a147890 */ /* 0x000fe2000fffe03f */
[----:B------:R-:W-:Y:S01]  /*1f40*/  WARPGROUP.ARRIVE ;  /* 0x00000000000079c5 */ /* 0x000fe20000000000 */
[----:B------:R-:W-:Y:S01]  /*1f50*/  UIADD3 UR21, UR10, 0xc200, URZ ;  /* 0x0000c2000a157890 */ /* 0x000fe2000fffe03f */
[----:B01----:R-:W-:Y:S01]  /*1f60*/  IMAD.MOV.U32 R0, RZ, RZ, RZ ;  /* 0x000000ffff007224 */ /* 0x003fe200078e00ff */
[----:B------:R-:W-:Y:S01]  /*1f70*/  USHF.R.U32.HI UR20, URZ, 0x4, UR20 ;  /* 0x000000043f147899 */ /* 0x000fe20008011614 */
[----:B------:R-:W-:Y:S01]  /*1f80*/  CS2R R2, SRZ ;  /* 0x0000000000027805 */ /* 0x000fe2000001ff00 */
[----:B------:R-:W-:Y:S01]  /*1f90*/  USHF.R.U32.HI UR21, URZ, 0x4, UR21 ;  /* 0x000000043f157899 */ /* 0x000fe20008011615 */
[----:B------:R-:W-:Y:S01]  /*1fa0*/  CS2R R4, SRZ ;  /* 0x0000000000047805 */ /* 0x000fe2000001ff00 */
[----:B------:R-:W-:Y:S01]  /*1fb0*/  ULOP3.LUT UR20, UR20, 0x3fff, URZ, 0xc0, !UPT ;  /* 0x00003fff14147892 */ /* 0x000fe2000f8ec03f */
[----:B------:R-:W-:Y:S01]  /*1fc0*/  CS2R R6, SRZ ;  /* 0x0000000000067805 */ /* 0x000fe2000001ff00 */
[----:B------:R-:W-:Y:S01]  /*1fd0*/  ULOP3.LUT UR21, UR21, 0x3fff, URZ, 0xc0, !UPT ;  /* 0x00003fff15157892 */ /* 0x000fe2000f8ec03f */
[----:B------:R-:W-:Y:S01]  /*1fe0*/  CS2R R8, SRZ ;  /* 0x0000000000087805 */ /* 0x000fe2000001ff00 */
[----:B------:R-:W-:Y:S01]  /*1ff0*/  ULOP3.LUT UR20, UR20, 0x10000, URZ, 0xfc, !UPT ;  /* 0x0001000014147892 */ /* 0x000fe2000f8efc3f */
[----:B------:R-:W-:Y:S01]  /*2000*/  CS2R R10, SRZ ;  /* 0x00000000000a7805 */ /* 0x000fe2000001ff00 */
[----:B------:R-:W-:Y:S01]  /*2010*/  ULOP3.LUT UR21, UR21, 0x10000, URZ, 0xfc, !UPT ;  /* 0x0001000015157892 */ /* 0x000fe2000f8efc3f */
[----:B------:R-:W-:Y:S01]  /*2020*/  CS2R R12, SRZ ;  /* 0x00000000000c7805 */ /* 0x000fe2000001ff00 */
[----:B------:R-:W-:Y:S01]  /*2030*/  ULEA UR28, UR18, UR20, 0x8 ;  /* 0x00000014121c7291 */ /* 0x000fe2000f8e403f */
[----:B------:R-:W-:Y:S01]  /*2040*/  CS2R R14, SRZ ;  /* 0x00000000000e7805 */ /* 0x000fe2000001ff00 */
[----:B------:R-:W-:Y:S01]  /*2050*/  UIMAD UR25, UR18, 0x380, UR21 ;  /* 0x00000380121978a4 */ /* 0x000fe2000f8e0215 */
[----:B------:R-:W-:Y:S01]  /*2060*/  CS2R R16, SRZ ;  /* 0x0000000000107805 */ /* 0x000fe2000001ff00 */
[----:B------:R-:W-:Y:S01]  /*2070*/  UMOV UR23, 0x80000020 ;  /* 0x8000002000177882 */ /* 0x000fe20000000000 */
[----:B------:R-:W-:Y:S01]  /*2080*/  UMOV UR21, 0x80000020 ;  /* 0x8000002000157882 */ /* 0x000fe20000000000 */
[----:B------:R-:W-:Y:S01]  /*2090*/  UIADD3 UR29, UR25, 0x80, URZ ;  /* 0x00000080191d7890 */ /* 0x000fe2000fffe03f */
[----:B------:R-:W-:Y:S01]  /*20a0*/  CS2R R18, SRZ ;  /* 0x0000000000127805 */ /* 0x000fe2000001ff00 */
[----:B------:R-:W-:Y:S01]  /*20b0*/  UMOV UR20, UR28 ;  /* 0x0000001c00147c82 */ /* 0x000fe20008000000 */
[----:B------:R-:W-:Y:S01]  /*20c0*/  UMOV UR22, UR25 ;  /* 0x0000001900167c82 */ /* 0x000fe20008000000 */
[----:B------:R-:W-:Y:S01]  /*20d0*/  UIADD3 UR32, UR25, 0x100, URZ ;  /* 0x0000010019207890 */ /* 0x000fe2000fffe03f */
[----:B------:R-:W-:Y:S01]  /*20e0*/  QGMMA.64x32x32.F32.E4M3.E4M3 R120, gdesc[UR20], RZ, !UPT ;  /* 0x00600000147879f3 */ /* 0x000fe2000c7008ff */
[----:B------:R-:W-:Y:S01]  /*20f0*/  UMOV UR23, 0x80000020 ;  /* 0x8000002000177882 */ /* 0x000fe20000000000 */
        /* <DEDUP_REMOVED lines=21> */
[----:B------:R-:W-:Y:S01]  /*2250*/  CS2R R20, SRZ ;  /* 0x0000000000147805 */ /* 0x000fe2000001ff00 */
[----:B------:R-:W-:Y:S01]  /*2260*/  QGMMA.64x32x32.F32.E4M3.E4M3 R24, gdesc[UR20], RZ, !UPT ;  /* 0x00600000141879f3 */ /* 0x000fe2000c7008ff */
[----:B------:R-:W-:Y:S01]  /*2270*/  UIADD3 UR20, UR28, 0x2, URZ ;  /* 0x000000021c147890 */ /* 0x000fe2000fffe03f */
[----:B------:R-:W-:Y:S01]  /*2280*/  CS2R R22, SRZ ;  /* 0x0000000000167805 */ /* 0x000fe2000001ff00 */
[----:B------:R-:W-:Y:S01]  /*2290*/  UIADD3 UR22, UR25, 0x2, URZ ;  /* 0x0000000219167890 */ /* 0x000fe2000fffe03f */
[----:B------:R-:W-:Y:S01]  /*22a0*/  CS2R R136, SRZ ;  /* 0x0000000000887805 */ /* 0x000fe2000001ff00 */
[----:B------:R-:W-:Y:S01]  /*22b0*/  UIADD3 UR28, UR25, 0x82, URZ ;  /* 0x00000082191c7890 */ /* 0x000fe2000fffe03f */
[----:B------:R-:W-:Y:S01]  /*22c0*/  CS2R R138, SRZ ;  /* 0x00000000008a7805 */ /* 0x000fe2000001ff00 */
[----:B------:R-:W-:Y:S01]  /*22d0*/  UMOV UR21, 0x80000020 ;  /* 0x8000002000157882 */ /* 0x000fe20000000000 */
[----:B------:R-:W-:Y:S01]  /*22e0*/  UMOV UR23, 0x80000020 ;  /* 0x8000002000177882 */ /* 0x000fe20000000000 */
        /* <DEDUP_REMOVED lines=27> */
[----:B------:R-:W-:Y:S01]  /*24a0*/  QGMMA.64x32x32.F32.E4M3.E4M3 R120, gdesc[UR20], R120 ;  /* 0x00600000147879f3 */ /* 0x000fe20008700878 */
[----:B------:R-:W-:Y:S01]  /*24b0*/  UMOV UR22, UR28 ;  /* 0x0000001c00167c82 */ /* 0x000fe20008000000 */
[----:B------:R-:W-:Y:S01]  /*24c0*/  UIADD3 UR28, UR25, 0x182, URZ ;  /* 0x00000182191c7890 */ /* 0x000fe2000fffe03f */
[----:B------:R-:W-:Y:S01]  /*24d0*/  CS2R R194, SRZ ;  /* 0x0000000000c27805 */ /* 0x000fe2000001ff00 */
[----:B------:R-:W-:Y:S01]  /*24e0*/  UMOV UR23, 0x80000020 ;  /* 0x8000002000177882 */ /* 0x000fe20000000000 */
[----:B------:R-:W-:Y:S01]  /*24f0*/  CS2R R196, SRZ ;  /* 0x0000000000c47805 */ /* 0x000fe2000001ff00 */
[----:B------:R-:W-:Y:S01]  /*2500*/  QGMMA.64x32x32.F32.E4M3.E4M3 R104, gdesc[UR20], R104 ;  /* 0x00600000146879f3 */ /* 0x000fe20008700868 */
[----:B------:R-:W-:Y:S01]  /*2510*/  UMOV UR22, UR29 ;  /* 0x0000001d00167c82 */ /* 0x000fe20008000000 */
[----:B------:R-:W-:Y:S01]  /*2520*/  UMOV UR23, 0x80000020 ;  /* 0x8000002000177882 */ /* 0x000fe20000000000 */
[----:B------:R-:W-:Y:S01]  /*2530*/  UIADD3 UR29, UR25, 0x202, URZ ;  /* 0x00000202191d7890 */ /* 0x000fe2000fffe03f */
[----:B------:R-:W-:Y:S01]  /*2540*/  QGMMA.64x32x32.F32.E4M3.E4M3 R88, gdesc[UR20], R88 ;  /* 0x00600000145879f3 */ /* 0x000fe20008700858 */
[----:B------:R-:W-:Y:S01]  /*2550*/  UMOV UR22, UR28 ;  /* 0x0000001c00167c82 */ /* 0x000fe20008000000 */
[----:B------:R-:W-:Y:S01]  /*2560*/  UIADD3 UR28, UR25, 0x282, URZ ;  /* 0x00000282191c7890 */ /* 0x000fe2000fffe03f */
[----:B------:R-:W-:Y:S01]  /*2570*/  CS2R R198, SRZ ;  /* 0x0000000000c67805 */ /* 0x000fe2000001ff00 */
[----:B------:R-:W-:Y:S01]  /*2580*/  UMOV UR23, 0x80000020 ;  /* 0x8000002000177882 */ /* 0x000fe20000000000 */
[----:B------:R-:W-:Y:S01]  /*2590*/  UIADD3 UR25, UR25, 0x302, URZ ;  /* 0x0000030219197890 */ /* 0x000fe2000fffe03f */
[----:B------:R-:W-:Y:S01]  /*25a0*/  QGMMA.64x32x32.F32.E4M3.E4M3 R72, gdesc[UR20], R72 ;  /* 0x00600000144879f3 */ /* 0x000fe20008700848 */
[----:B------:R-:W-:Y:S01]  /*25b0*/  UMOV UR22, UR29 ;  /* 0x0000001d00167c82 */ /* 0x000fe20008000000 */
[----:B------:R-:W-:Y:S01]  /*25c0*/  UMOV UR23, 0x80000020 ;  /* 0x8000002000177882 */ /* 0x000fe20000000000 */
[----:B------:R-:W-:Y:S01]  /*25d0*/  CS2R R200, SRZ ;  /* 0x0000000000c87805 */ /* 0x000fe2000001ff00 */
[----:B------:R-:W-:Y:S01]  /*25e0*/  QGMMA.64x32x32.F32.E4M3.E4M3 R56, gdesc[UR20], R56 ;  /* 0x00600000143879f3 */ /* 0x000fe20008700838 */
[----:B------:R-:W-:Y:S01]  /*25f0*/  UMOV UR22, UR28 ;  /* 0x0000001c00167c82 */ /* 0x000fe20008000000 */
[----:B------:R-:W-:Y:S01]  /*2600*/  UMOV UR23, 0x80000020 ;  /* 0x8000002000177882 */ /* 0x000fe20000000000 */
[----:B------:R-:W-:Y:S01]  /*2610*/  ULDC UR28, c[0x0][0x50c] ;  /* 0x00014300001c7ab9 */ /* 0x000fe20000000800 */
[----:B------:R-:W-:Y:S01]  /*2620*/  QGMMA.64x32x32.F32.E4M3.E4M3 R40, gdesc[UR20], R40 ;  /* 0x00600000142879f3 */ /* 0x000fe20008700828 */
[----:B------:R-:W-:Y:S01]  /*2630*/  UISETP.NE.AND UP0, UPT, UR28, 0x2, UPT ;  /* 0x000000021c00788c */ /* 0x000fe2000bf05270 */
[----:B------:R-:W-:Y:S01]  /*2640*/  CS2R R202, SRZ ;  /* 0x0000000000ca7805 */ /* 0x000fe2000001ff00 */
[----:B------:R-:W-:Y:S01]  /*2650*/  UMOV UR22, UR25 ;  /* 0x0000001900167c82 */ /* 0x000fe20008000000 */
[----:B------:R-:W-:Y:S01]  /*2660*/  UMOV UR23, 0x80000020 ;  /* 0x8000002000177882 */ /* 0x000fe20000000000 */
[----:B------:R-:W-:Y:S01]  /*2670*/  CS2R R204, SRZ ;  /* 0x0000000000cc7805 */ /* 0x000fe2000001ff00 */
[----:B------:R-:W-:Y:S01]  /*2680*/  QGMMA.64x32x32.F32.E4M3.E4M3 R24, gdesc[UR20], R24, gsb0 ;  /* 0x00600000141879f3 */ /* 0x000fe20008000818 */
[----:B------:R-:W-:Y:S01]  /*2690*/  USEL UR20, URZ, 0x1, UP0 ;  /* 0x000000013f147887 */ /* 0x000fe20008000000 */
[----:B------:R-:W-:-:S02]  /*26a0*/  CS2R R206, SRZ ;  /* 0x0000000000ce7805 */ /* 0x000fc4000001ff00 */
[----:B------:R-:W-:Y:S02]  /*26b0*/  CS2R R208, SRZ ;  /* 0x0000000000d07805 */ /* 0x000fe4000001ff00 */
[----:B------:R-:W-:Y:S02]  /*26c0*/  CS2R R210, SRZ ;  /* 0x0000000000d27805 */ /* 0x000fe4000001ff00 */
[----:B------:R-:W-:Y:S02]  /*26d0*/  CS2R R212, SRZ ;  /* 0x0000000000d47805 */ /* 0x000fe4000001ff00 */
[----:B------:R-:W-:Y:S02]  /*26e0*/  CS2R R214, SRZ ;  /* 0x0000000000d67805 */ /* 0x000fe4000001ff00 */
[----:B------:R-:W-:Y:S02]  /*26f0*/  ISETP.NE.AND P0, PT, RZ, UR20, PT ;  /* 0x00000014ff007c0c */ /* 0x000fe4000bf05270 */
[----:B------:R-:W-:-:S02]  /*2700*/  CS2R R216, SRZ ;  /* 0x0000000000d87805 */ /* 0x000fc4000001ff00 */
[----:B------:R-:W-:Y:S02]  /*2710*/  CS2R R218, SRZ ;  /* 0x0000000000da7805 */ /* 0x000fe4000001ff00 */
[----:B------:R-:W-:Y:S02]  /*2720*/  CS2R R220, SRZ ;  /* 0x0000000000dc7805 */ /* 0x000fe4000001ff00 */
[----:B------:R-:W-:-:S05]  /*2730*/  CS2R R222, SRZ ;  /* 0x0000000000de7805 */ /* 0x000fca000001ff00 */
[----:B------:R-:W-:Y:S05]  /*2740*/  @!P0 BRA `(.L_x_22) ;  /* 0x0000000400c88947 */ /* 0x000fea0003800000 */
[----:B------:R-:W-:Y:S02]  /*2750*/  WARPGROUP.DEPBAR.LE gsb0, 0x0 ;  /* 0x00008000000079c5 */ /* 0x000fe40000010000 */
[----:B------:R-:W-:-:S01]  /*2760*/  FADD R223, RZ, R120 ;  /* 0x00000078ffdf7221 */ /* 0x000fc20000000000 */
[----:B------:R-:W-:Y:S01]  /*2770*/  FADD R222, RZ, R121 ;  /* 0x00000079ffde7221 */ /* 0x000fe20000000000 */
        /* <DEDUP_REMOVED lines=110> */
[----:B------:R-:W-:-:S06]  /*2e60*/  UMOV UR4, URZ ;  /* 0x0000003f00047c82 */ /* 0x000fcc0008000000 */
.L_x_22:
[----:B------:R-:W-:-:S04]  /*2e70*/  UIADD3 UR29, UR18, 0x1, URZ ;  /* 0x00000001121d7890 */ /* 0x000fc8000fffe03f */
[----:B------:R-:W-:-:S04]  /*2e80*/  UISETP.NE.AND UP0, UPT, UR29, 0xc, UPT ;  /* 0x0000000c1d00788c */ /* 0x000fc8000bf05270 */
[----:B------:R-:W-:Y:S02]  /*2e90*/  USEL UR21, URZ, 0x1, UP0 ;  /* 0x000000013f157887 */ /* 0x000fe40008000000 */
[----:B------:R-:W-:Y:S02]  /*2ea0*/  USEL UR29, UR29, URZ, UP0 ;  /* 0x0000003f1d1d7287 */ /* 0x000fe40008000000 */
[----:B------:R-:W-:-:S06]  /*2eb0*/  ULOP3.LUT UR21, UR17, UR21, URZ, 0x3c, !UPT ;  /* 0x0000001511157292 */ /* 0x000fcc000f8e3c3f */
[----:B------:R-:W-:Y:S01]  /*2ec0*/  IMAD.U32 R225, RZ, RZ, UR21 ;  /* 0x00000015ffe17e24 */ /* 0x000fe2000f8e00ff */
[----:B------:R-:W-:-:S06]  /*2ed0*/  UMOV UR21, 0x1 ;  /* 0x0000000100157882 */ /* 0x000fcc0000000000 */
.L_x_17:
[----:B------:R-:W-:-:S06]  /*2ee0*/  UISETP.GE.AND UP0, UPT, UR12, 0x1, UPT ;  /* 0x000000010c00788c */ /* 0x000fcc000bf06270 */
[----:B------:R-:W-:-:S13]  /*2ef0*/  PLOP3.LUT P0, PT, PT, PT, UP0, 0x80, 0x0 ;  /* 0x000000000000781c */ /* 0x000fda0003f0f008 */
[----:B------:R-:W-:Y:S05]  /*2f00*/  @!P0 BRA `(.L_x_23) ;  /* 0x0000000c00948947 */ /* 0x000fea0003800000 */
[----:B------:R-:W-:Y:S01]  /*2f10*/  IMAD.U32 R226, RZ, RZ, UR12 ;  /* 0x0000000cffe27e24 */ /* 0x000fe2000f8e00ff */
[----:B------:R-:W-:Y:S01]  /*2f20*/  UMOV UR28, UR18 ;  /* 0x00000012001c7c82 */ /* 0x000fe20008000000 */
[----:B------:R-:W-:-:S05]  /*2f30*/  ULDC UR25, c[0x0][0x50c] ;  /* 0x0001430000197ab9 */ /* 0x000fca0000000800 */
.L_x_31:
[----:B------:R-:W-:-:S06]  /*2f40*/  UISETP.NE.AND UP0, UPT, UR8, 0x3, UPT ;  /* 0x000000030800788c */ /* 0x000fcc000bf05270 */
[----:B------:R-:W-:-:S13]  /*2f50*/  PLOP3.LUT P1, PT, PT, PT, UP0, 0x80, 0x0 ;  /* 0x000000000000781c */ /* 0x000fda0003f2f008 */
[----:B0----5:R-:W-:Y:S05]  /*2f60*/  @!P1 BRA `(.L_x_24) ;  /* 0x0000000000049947 */ /* 0x021fea0003800000 */
[----:B------:R-:W-:Y:S01]  /*2f70*/  BPT.TRAP 0x1 ;  /* 0x000000040000795c */ /* 0x000fe20000300000 */
.L_x_24:
[----:B------:R-:W-:Y:S01]  /*2f80*/  ULEA UR22, UR29, UR10, 0x3 ;  /* 0x0000000a1d167291 */ /* 0x000fe2000f8e183f */
[----:B------:R-:W-:-:S08]  /*2f90*/  SHF.L.U32 R227, R225, 0x1f, RZ ;  /* 0x0000001fe1e37819 */ /* 0x000fd000000006ff */
[----:B------:R0:W1:Y:S01]  /*2fa0*/  SYNCS.PHASECHK.TRANS64.TRYWAIT P0, [UR22], R227 ;  /* 0x000000e3ff0075a7 */ /* 0x0000620008000156 */
[----:B------:R-:W-:Y:S05]  /*2fb0*/  @!P1 BRA `(.L_x_25) ;  /* 0x0000000000049947 */ /* 0x000fea0003800000 */
[----:B------:R-:W-:Y:S01]  /*2fc0*/  BPT.TRAP 0x1 ;  /* 0x000000040000795c */ /* 0x000fe20000300000 */
.L_x_25:
[----:B-1----:R-:W-:Y:S05]  /*2fd0*/  @P0 BRA `(.L_x_26) ;  /* 0x0000000000080947 */ /* 0x002fea0003800000 */
[----:B------:R-:W1:Y:S02]  /*2fe0*/  SYNCS.PHASECHK.TRANS64.TRYWAIT P0, [UR22], R227 ;  /* 0x000000e3ff0075a7 */ /* 0x000e640008000156 */
[----:B-1----:R-:W-:Y:S05]  /*2ff0*/  @!P0 BRA `(.L_x_27) ;  /* 0x000000b4008c8947 */ /* 0x002fea0003800000 */
.L_x_26:
[----:B------:R-:W-:Y:S01]  /*3000*/  UIADD3 UR23, UR10, 0xc200, URZ ;  /* 0x0000c2000a177890 */ /* 0x000fe2000fffe03f */
[----:B------:R-:W-:Y:S01]  /*3010*/  WARPGROUP.ARRIVE ;  /* 0x00000000000079c5 */ /* 0x000fe20000000000 */
[----:B------:R-:W-:Y:S02]  /*3020*/  UIADD3 UR22, UR10, 0x200, URZ ;  /* 0x000002000a167890 */ /* 0x000fe4000fffe03f */
[----:B------:R-:W-:Y:S02]  /*3030*/  USHF.R.U32.HI UR23, URZ, 0x4, UR23 ;  /* 0x000000043f177899 */ /* 0x000fe40008011617 */
[----:B------:R-:W-:Y:S02]  /*3040*/  USHF.R.U32.HI UR22, URZ, 0x4, UR22 ;  /* 0x000000043f167899 */ /* 0x000fe40008011616 */
[----:B------:R-:W-:Y:S02]  /*3050*/  UISETP.NE.AND UP0, UPT, UR20, URZ, UPT ;  /* 0x0000003f1400728c */ /* 0x000fe4000bf05270 */
[----:B------:R-:W-:-:S02]  /*3060*/  ULOP3.LUT UR23, UR23, 0x3fff, URZ, 0xc0, !UPT ;  /* 0x00003fff17177892 */ /* 0x000fc4000f8ec03f */
[----:B------:R-:W-:Y:S02]  /*3070*/  ULOP3.LUT UR22, UR22, 0x3fff, URZ, 0xc0, !UPT ;  /* 0x00003fff16167892 */ /* 0x000fe4000f8ec03f */
[----:B------:R-:W-:Y:S02]  /*3080*/  USEL UR21, UR21, URZ, !UP0 ;  /* 0x0000003f15157287 */ /* 0x000fe4000c000000 */
[----:B------:R-:W-:Y:S02]  /*3090*/  ULOP3.LUT UR23, UR23, 0x10000, URZ, 0xfc, !UPT ;  /* 0x0001000017177892 */ /* 0x000fe4000f8efc3f */
[----:B------:R-:W-:Y:S02]  /*30a0*/  ULOP3.LUT UR22, UR22, 0x10000, URZ, 0xfc, !UPT ;  /* 0x0001000016167892 */ /* 0x000fe4000f8efc3f */
[----:B------:R-:W-:Y:S02]  /*30b0*/  UISETP.NE.U32.AND UP0, UPT, UR21, URZ, UPT ;  /* 0x0000003f1500728c */ /* 0x000fe4000bf05070 */
[----:B------:R-:W-:-:S02]  /*30c0*/  UIMAD UR32, UR29, 0x380, UR23 ;  /* 0x000003801d2078a4 */ /* 0x000fc4000f8e0217 */
[----:B------:R-:W-:Y:S02]  /*30d0*/  ULEA UR33, UR29, UR22, 0x8 ;  /* 0x000000161d217291 */ /* 0x000fe4000f8e403f */
[----:B------:R-:W-:Y:S02]  /*30e0*/  UIADD3 UR34, UR32, 0x80, URZ ;  /* 0x0000008020227890 */ /* 0x000fe4000fffe03f */
[----:B------:R-:W-:Y:S01]  /*30f0*/  UIADD3 UR35, UR32, 0x100, URZ ;  /* 0x0000010020237890 */ /* 0x000fe2000fffe03f */
[----:B------:R-:W-:Y:S02]  /*3100*/  UMOV UR21, 0x80000020 ;  /* 0x8000002000157882 */ /* 0x000fe40000000000 */
[----:B------:R-:W-:Y:S01]  /*3110*/  UMOV UR20, UR33 ;  /* 0x0000002100147c82 */ /* 0x000fe20008000000 */
[----:B------:R-:W-:Y:S01]  /*3120*/  UMOV UR22, UR32 ;  /* 0x0000002000167c82 */ /* 0x000fe20008000000 */
[----:B------:R-:W-:Y:S01]  /*3130*/  UMOV UR23, 0x80000020 ;  /* 0x8000002000177882 */ /* 0x000fe20000000000 */
[----:B------:R-:W-:Y:S01]  /*3140*/  UIADD3 UR36, UR32, 0x180, URZ ;  /* 0x0000018020247890 */ /* 0x000fe2000fffe03f */
[----:B------:R-:W-:Y:S01]  /*3150*/  QGMMA.64x32x32.F32.E4M3.E4M3 R120, gdesc[UR20], R120, UP0 ;  /* 0x00600000147879f3 */ /* 0x000fe2000bf00878 */
        /* <DEDUP_REMOVED lines=24> */
[----:B------:R-:W-:-:S02]  /*32e0*/  UIADD3 UR20, UR33, 0x2, URZ ;  /* 0x0000000221147890 */ /* 0x000fc4000fffe03f */
[----:B------:R-:W-:Y:S02]  /*32f0*/  UIADD3 UR22, UR32, 0x2, URZ ;  /* 0x0000000220167890 */ /* 0x000fe4000fffe03f */
[----:B------:R-:W-:Y:S01]  /*3300*/  UIADD3 UR33, UR32, 0x82, URZ ;  /* 0x0000008220217890 */ /* 0x000fe2000fffe03f */
[----:B------:R-:W-:Y:S01]  /*3310*/  UMOV UR21, 0x80000020 ;  /* 0x8000002000157882 */ /* 0x000fe20000000000 */
[----:B------:R-:W-:Y:S01]  /*3320*/  UMOV UR23, 0x80000020 ;  /* 0x8000002000177882 */ /* 0x000fe20000000000 */
[----:B------:R-:W-:-:S04]  /*3330*/  UISETP.NE.AND UP0, UPT, UR4, UR25, UPT ;  /* 0x000000190400728c */ /* 0x000fc8000bf05270 */
[----:B------:R-:W-:Y:S01]  /*3340*/  QGMMA.64x32x32.F32.E4M3.E4M3 R120, gdesc[UR20], R120 ;  /* 0x00600000147879f3 */ /* 0x000fe20008700878 */
[----:B------:R-:W-:Y:S01]  /*3350*/  UMOV UR22, UR33 ;  /* 0x0000002100167c82 */ /* 0x000fe20008000000 */
[----:B------:R-:W-:Y:S01]  /*3360*/  UMOV UR23, 0x80000020 ;  /* 0x8000002000177882 */ /* 0x000fe20000000000 */
[----:B------:R-:W-:Y:S01]  /*3370*/  UIADD3 UR33, UR32, 0x202, URZ ;  /* 0x0000020220217890 */ /* 0x000fe2000fffe03f */
        /* <DEDUP_REMOVED lines=10> */
[----:B------:R-:W-:-:S02]  /*3420*/  UMOV UR23, 0x80000020 ;  /* 0x8000002000177882 */ /* 0x000fc40000000000 */
[----:B------:R-:W-:Y:S01]  /*3430*/  QGMMA.64x32x32.F32.E4M3.E4M3 R56, gdesc[UR20], R56 ;  /* 0x00600000143879f3 */ /* 0x000fe20008700838 */
[----:B------:R-:W-:Y:S01]  /*3440*/  UMOV UR22, UR34 ;  /* 0x0000002200167c82 */ /* 0x000fe20008000000 */
[----:B------:R-:W-:Y:S02]  /*3450*/  UMOV UR23, 0x80000020 ;  /* 0x8000002000177882 */ /* 0x000fe40000000000 */
[----:B------:R-:W-:Y:S01]  /*3460*/  QGMMA.64x32x32.F32.E4M3.E4M3 R40, gdesc[UR20], R40 ;  /* 0x00600000142879f3 */ /* 0x000fe20008700828 */
[----:B------:R-:W-:Y:S01]  /*3470*/  UMOV UR22, UR32 ;  /* 0x0000002000167c82 */ /* 0x000fe20008000000 */
[----:B------:R-:W-:Y:S02]  /*3480*/  UMOV UR23, 0x80000020 ;  /* 0x8000002000177882 */ /* 0x000fe40000000000 */
[----:B------:R-:W-:Y:S01]  /*3490*/  QGMMA.64x32x32.F32.E4M3.E4M3 R24, gdesc[UR20], R24, gsb0 ;  /* 0x00600000141879f3 */ /* 0x000fe20008000818 */
[----:B------:R-:W-:-:S06]  /*34a0*/  USEL UR20, URZ, 0x1, UP0 ;  /* 0x000000013f147887 */ /* 0x000fcc0008000000 */
[----:B------:R-:W-:Y:S01]  /*34b0*/  ISETP.NE.AND P0, PT, RZ, UR20, PT ;  /* 0x00000014ff007c0c */ /* 0x000fe2000bf05270 */
[----:B------:R-:W-:-:S12]  /*34c0*/  WARPGROUP.DEPBAR.LE gsb0, 0x1 ;  /* 0x00008000000079c5 */ /* 0x000fd80000010100 */
[----:B------:R-:W-:Y:S05]  /*34d0*/  @!P0 BRA `(.L_x_28) ;  /* 0x0000000400c88947 */ /* 0x000fea0003800000 */
[----:B------:R-:W-:Y:S02]  /*34e0*/  WARPGROUP.DEPBAR.LE gsb0, 0x0 ;  /* 0x00008000000079c5 */ /* 0x000fe40000010000 */
[----:B------:R-:W-:-:S01]  /*34f0*/  FADD R223, R120, R223 ;  /* 0x000000df78df7221 */ /* 0x000fc20000000000 */
[----:B------:R-:W-:Y:S01]  /*3500*/  FADD R222, R121, R222 ;  /* 0x000000de79de7221 */ /* 0x000fe20000000000 */
        /* <DEDUP_REMOVED lines=108> */
[----:B-----5:R-:W-:-:S01]  /*3bd0*/  FADD R0, R38, R0 ;  /* 0x0000000026007221 */ /* 0x020fc20000000000 */
[----:B------:R-:W-:Y:S01]  /*3be0*/  FADD R224, R224, R39 ;  /* 0x00000027e0e07221 */ /* 0x000fe20000000000 */
[----:B------:R-:W-:-:S06]  /*3bf0*/  UMOV UR4, URZ ;  /* 0x0000003f00047c82 */ /* 0x000fcc0008000000 */
.L_x_28:
[----:B------:R-:W-:Y:S05]  /*3c00*/  @!P1 BRA `(.L_x_29) ;  /* 0x0000000000049947 */ /* 0x000fea0003800000 */
[----:B------:R-:W-:Y:S01]  /*3c10*/  BPT.TRAP 0x1 ;  /* 0x000000040000795c */ /* 0x000fe20000300000 */
.L_x_29:
[----:B------:R-:W-:Y:S02]  /*3c20*/  UISETP.GT.U32.AND UP0, UPT, UR5, 0x1, UPT ;  /* 0x000000010500788c */ /* 0x000fe4000bf04070 */
[----:B------:R-:W-:-:S04]  /*3c30*/  ULEA UR21, UR28, UR10, 0x3 ;  /* 0x0000000a1c157291 */ /* 0x000fc8000f8e183f */
[----:B------:R-:W-:Y:S01]  /*3c40*/  UIADD3 UR21, UR21, 0x60, URZ ;  /* 0x0000006015157890 */ /* 0x000fe2000fffe03f */
[----:B------:R-:W-:-:S03]  /*3c50*/  PLOP3.LUT P0, PT, PT, PT, UP0, 0x80, 0x0 ;  /* 0x000000000000781c */ /* 0x000fc60003f0f008 */
[----:B------:R-:W-:-:S09]  /*3c60*/  UPRMT UR21, URZ, 0x654, UR21 ;  /* 0x000006543f157896 */ /* 0x000fd20008000015 */
[----:B------:R-:W-:Y:S01]  /*3c70*/  SYNCS.ARRIVE.TRANS64.RED.A1T0 RZ, [UR21], RZ ;  /* 0x000000ffffff79a7 */ /* 0x000fe20008100415 */
[----:B------:R-:W-:Y:S05]  /*3c80*/  @P0 BRA `(.L_x_30) ;  /* 0x0000000000040947 */ /* 0x000fea0003800000 */
[----:B------:R-:W-:Y:S01]  /*3c90*/  BPT.TRAP 0x1 ;  /* 0x000000040000795c */ /* 0x000fe20000300000 */
.L_x_30:
[----:B------:R-:W-:Y:S01]  /*3ca0*/  UIADD3 UR29, UR29, 0x1, URZ ;  /* 0x000000011d1d7890 */ /* 0x000fe2000fffe03f */
[C---:B------:R-:W-:Y:S01]  /*3cb0*/  ISETP.GT.AND P0, PT, R226.reuse, 0x1, PT ;  /* 0x00000001e200780c */ /* 0x040fe20003f04270 */
[----:B------:R-:W-:Y:S01]  /*3cc0*/  UIADD3 UR28, UR28, 0x1, URZ ;  /* 0x000000011c1c7890 */ /* 0x000fe2000fffe03f */
[----:B------:R-:W-:Y:S01]  /*3cd0*/  VIADD R226, R226, 0xffffffff ;  /* 0xffffffffe2e27836 */ /* 0x000fe20000000000 */
[----:B------:R-:W-:Y:S02]  /*3ce0*/  UISETP.NE.AND UP0, UPT, UR29, 0xc, UPT ;  /* 0x0000000c1d00788c */ /* 0x000fe4000bf05270 */
[----:B------:R-:W-:Y:S02]  /*3cf0*/  UISETP.NE.AND UP1, UPT, UR28, 0xc, UPT ;  /* 0x0000000c1c00788c */ /* 0x000fe4000bf25270 */
[----:B------:R-:W-:Y:S02]  /*3d00*/  USEL UR21, URZ, 0x1, UP0 ;  /* 0x000000013f157887 */ /* 0x000fe40008000000 */
[----:B------:R-:W-:-:S02]  /*3d10*/  USEL UR29, UR29, URZ, UP0 ;  /* 0x0000003f1d1d7287 */ /* 0x000fc40008000000 */
[----:B------:R-:W-:Y:S02]  /*3d20*/  USEL UR28, UR28, URZ, UP1 ;  /* 0x0000003f1c1c7287 */ /* 0x000fe40008800000 */
[----:B------:R-:W-:Y:S01]  /*3d30*/  LOP3.LUT R225, R225, UR21, RZ, 0x3c, !PT ;  /* 0x00000015e1e17c12 */ /* 0x000fe2000f8e3cff */
[----:B------:R-:W-:Y:S01]  /*3d40*/  UMOV UR21, 0x1 ;  /* 0x0000000100157882 */ /* 0x000fe20000000000 */
[----:B------:R-:W-:Y:S08]  /*3d50*/  @P0 BRA `(.L_x_31) ;  /* 0xfffffff000780947 */ /* 0x000ff0000383ffff */
.L_x_23:
[----:B------:R-:W-:-:S04]  /*3d60*/  UISETP.NE.AND UP0, UPT, UR4, URZ, UPT ;  /* 0x0000003f0400728c */ /* 0x000fc8000bf05270 */
[----:B------:R-:W-:-:S06]  /*3d70*/  USEL UR4, URZ, 0x1, !UP0 ;  /* 0x000000013f047887 */ /* 0x000fcc000c000000 */
[----:B------:R-:W-:-:S13]  /*3d80*/  ISETP.NE.AND P0, PT, RZ, UR4, PT ;  /* 0x00000004ff007c0c */ /* 0x000fda000bf05270 */
[----:B------:R-:W-:Y:S05]  /*3d90*/  @!P0 BRA `(.L_x_32) ;  /* 0x0000000400c48947 */ /* 0x000fea0003800000 */
[----:B------:R-:W-:Y:S02]  /*3da0*/  WARPGROUP.DEPBAR.LE gsb0, 0x0 ;  /* 0x00008000000079c5 */ /* 0x000fe40000010000 */
[----:B------:R-:W-:Y:S01]  /*3db0*/  FADD R223, R120, R223 ;  /* 0x000000df78df7221 */ /* 0x000fe20000000000 */
        /* <DEDUP_REMOVED lines=109> */
[----:B-----5:R-:W-:Y:S01]  /*4490*/  FADD R0, R38, R0 ;  /* 0x0000000026007221 */ /* 0x020fe20000000000 */
[----:B------:R-:W-:-:S07]  /*44a0*/  FADD R224, R224, R39 ;  /* 0x00000027e0e07221 */ /* 0x000fce0000000000 */
.L_x_32:
[----:B------:R-:W-:-:S04]  /*44b0*/  IMAD.U32 R225, RZ, RZ, UR15 ;  /* 0x0000000fffe17e24 */ /* 0x000fc8000f8e00ff */
[----:B------:R1:W-:Y:S01]  /*44c0*/  SYNCS.ARRIVE.TRANS64.A1T0 RZ, [R225+UR11], RZ ;  /* 0x000000ffe1ff79a7 */ /* 0x0003e2000810000b */
[----:B------:R-:W-:Y:S02]  /*44d0*/  WARPGROUP.DEPBAR.LE gsb0, 0x0 ;  /* 0x00008000000079c5 */ /* 0x000fe40000010000 */
[----:B------:R-:W2:Y:S02]  /*44e0*/  LDC R24, c[0x0][0x28c] ;  /* 0x0000a300ff187b82 */ /* 0x000ea40000000800 */
[----:B--2---:R-:W-:-:S13]  /*44f0*/  ISETP.GE.AND P0, PT, R24, 0x1, PT ;  /* 0x000000011800780c */ /* 0x004fda0003f06270 */
[----:B-1----:R-:W-:Y:S05]  /*4500*/  @!P0 BRA `(.L_x_33) ;  /* 0x0000000000408947 */ /* 0x002fea0003800000 */
[----:B------:R-:W-:-:S06]  /*4510*/  UISETP.NE.AND UP0, UPT, UR8, 0x3, UPT ;  /* 0x000000030800788c */ /* 0x000fcc000bf05270 */
[----:B------:R-:W-:-:S13]  /*4520*/  PLOP3.LUT P0, PT, PT, PT, UP0, 0x80, 0x0 ;  /* 0x000000000000781c */ /* 0x000fda0003f0f008 */
[----:B------:R-:W-:Y:S05]  /*4530*/  @!P0 BRA `(.L_x_34) ;  /* 0x0000000000048947 */ /* 0x000fea0003800000 */
[----:B------:R-:W-:Y:S01]  /*4540*/  BPT.TRAP 0x1 ;  /* 0x000000040000795c */ /* 0x000fe20000300000 */
.L_x_34:
[----:B------:R-:W-:Y:S02]  /*4550*/  UIADD3 UR4, UR12, UR18, URZ ;  /* 0x000000120c047290 */ /* 0x000fe4000fffe03f */
[----:B------:R-:W-:Y:S02]  /*4560*/  UISETP.GT.U32.AND UP0, UPT, UR5, 0x1, UPT ;  /* 0x000000010500788c */ /* 0x000fe4000bf04070 */
[----:B------:R-:W-:-:S04]  /*4570*/  UIMAD.WIDE.U32 UR20, UR4, -0x55555555, URZ ;  /* 0xaaaaaaab041478a5 */ /* 0x000fc8000f8e003f */
[----:B------:R-:W-:Y:S01]  /*4580*/  USHF.R.U32.HI UR20, URZ, 0x3, UR21 ;  /* 0x000000033f147899 */ /* 0x000fe20008011615 */
[----:B------:R-:W-:-:S03]  /*4590*/  PLOP3.LUT P0, PT, PT, PT, UP0, 0x80, 0x0 ;  /* 0x000000000000781c */ /* 0x000fc60003f0f008 */
[----:B------:R-:W-:-:S04]  /*45a0*/  UIMAD UR4, UR20, -0xc, UR4 ;  /* 0xfffffff4140478a4 */ /* 0x000fc8000f8e0204 */
[----:B------:R-:W-:-:S04]  /*45b0*/  ULEA UR4, UR4, UR10, 0x3 ;  /* 0x0000000a04047291 */ /* 0x000fc8000f8e183f */
[----:B------:R-:W-:-:S04]  /*45c0*/  UIADD3 UR4, UR4, 0x60, URZ ;  /* 0x0000006004047890 */ /* 0x000fc8000fffe03f */
[----:B------:R-:W-:-:S09]  /*45d0*/  UPRMT UR4, URZ, 0x654, UR4 ;  /* 0x000006543f047896 */ /* 0x000fd20008000004 */
[----:B------:R-:W-:Y:S01]  /*45e0*/  SYNCS.ARRIVE.TRANS64.RED.A1T0 RZ, [UR4], RZ ;  /* 0x000000ffffff79a7 */ /* 0x000fe20008100404 */
[----:B------:R-:W-:Y:S05]  /*45f0*/  @P0 BRA `(.L_x_33) ;  /* 0x0000000000040947 */ /* 0x000fea0003800000 */
[----:B------:R-:W-:Y:S01]  /*4600*/  BPT.TRAP 0x1 ;  /* 0x000000040000795c */ /* 0x000fe20000300000 */
.L_x_33:
[----:B------:R-:W-:Y:S01]  /*4610*/  IMAD.U32 R24, RZ, RZ, UR13 ;  /* 0x0000000dff187e24 */ /* 0x000fe2000f8e00ff */
[----:B------:R-:W-:Y:S01]  /*4620*/  UIADD3 UR18, UR9, UR18, URZ ;  /* 0x0000001209127290 */ /* 0x000fe2000fffe03f */
[----:B------:R-:W1:Y:S01]  /*4630*/  LDC R35, c[0x0][0x288] ;  /* 0x0000a200ff237b82 */ /* 0x000e620000000800 */
[----:B------:R-:W-:Y:S01]  /*4640*/  UISETP.GE.U32.AND UP1, UPT, UR9, 0xc, UPT ;  /* 0x0000000c0900788c */ /* 0x000fe2000bf26070 */
[----:B------:R-:W-:Y:S01]  /*4650*/  IMAD.SHL.U32 R32, R228, 0x2, RZ ;  /* 0x00000002e4207824 */ /* 0x000fe200078e00ff */
[----:B------:R-:W-:Y:S01]  /*4660*/  SHF.L.U32 R24, R24, 0x1f, RZ ;  /* 0x0000001f18187819 */ /* 0x000fe200000006ff */
[----:B------:R-:W-:Y:S02]  /*4670*/  UISETP.GT.U32.AND UP0, UPT, UR18, 0xb, UPT ;  /* 0x0000000b1200788c */ /* 0x000fe4000bf04070 */
[----:B------:R-:W-:Y:S01]  /*4680*/  UIMAD.WIDE.U32 UR20, UR18, -0x55555555, URZ ;  /* 0xaaaaaaab121478a5 */ /* 0x000fe2000f8e003f */
[----:B------:R-:W-:Y:S01]  /*4690*/  SHF.R.S32.HI R33, RZ, 0x1f, R32 ;  /* 0x0000001fff217819 */ /* 0x000fe20000011420 */
[----:B------:R-:W2:Y:S01]  /*46a0*/  SYNCS.PHASECHK.TRANS64.TRYWAIT P0, [UR14+0x8], R24 ;  /* 0x00000818ff0075a7 */ /* 0x000ea2000800014e */
[----:B------:R-:W-:-:S02]  /*46b0*/  UISETP.LT.U32.AND UP0, UPT, UR9, 0xc, UP0 ;  /* 0x0000000c0900788c */ /* 0x000fc40008701070 */
[----:B------:R-:W-:Y:S02]  /*46c0*/  USHF.R.U32.HI UR20, URZ, 0x3, UR21 ;  /* 0x000000033f147899 */ /* 0x000fe40008011615 */
[----:B------:R-:W-:Y:S02]  /*46d0*/  USEL UR4, URZ, 0x1, !UP0 ;  /* 0x000000013f047887 */ /* 0x000fe4000c000000 */
[----:B------:R-:W-:Y:S02]  /*46e0*/  UIMAD UR18, UR20, -0xc, UR18 ;  /* 0xfffffff4141278a4 */ /* 0x000fe4000f8e0212 */
[----:B------:R-:W-:-:S04]  /*46f0*/  ULOP3.LUT UR17, UR17, UR4, URZ, 0x3c, !UPT ;  /* 0x0000000411117292 */ /* 0x000fc8000f8e3c3f */
[----:B------:R-:W-:Y:S01]  /*4700*/  @UP1 ULOP3.LUT UR17, UR17, 0x1, UR20, 0x78, !UPT ;  /* 0x0000000111111892 */ /* 0x000fe2000f8e7814 */
[----:B-12---:R-:W-:Y:S11]  /*4710*/  @!P0 BRA `(.L_x_35) ;  /* 0x0000009c00e48947 */ /* 0x006ff60003800000 */
.L_x_297:
[----:B0-----:R-:W2:Y:S01]  /*4720*/  LDL.LU R227, [R1+0x10] ;  /* 0x0000100001e37983 */ /* 0x001ea20000300800 */
[----:B------:R-:W-:Y:S01]  /*4730*/  ULDC UR4, c[0x0][0x284] ;  /* 0x0000a10000047ab9 */ /* 0x000fe20000000800 */
[----:B------:R-:W-:Y:S02]  /*4740*/  ULDC.64 UR20, c[0x0][0x5d0] ;  /* 0x0001740000147ab9 */ /* 0x000fe40000000a00 */
[----:B------:R-:W3:Y:S04]  /*4750*/  LDL R226, [R1+0xc] ;  /* 0x00000c0001e27983 */ /* 0x000ee80000100800 */
[----:B------:R-:W4:Y:S01]  /*4760*/  LDL R225, [R1] ;  /* 0x0000000001e17983 */ /* 0x000f220000100800 */
[----:B--2---:R-:W-:Y:S02]  /*4770*/  IMAD R36, R227, 0xe0, RZ ;  /* 0x000000e0e3247824 */ /* 0x004fe400078e02ff */
[----:B---3--:R-:W-:-:S03]  /*4780*/  IMAD.SHL.U32 R34, R226, 0x40, RZ ;  /* 0x00000040e2227824 */ /* 0x008fc600078e00ff */
[----:B------:R-:W-:Y:S02]  /*4790*/  SHF.R.S32.HI R37, RZ, 0x1f, R36 ;  /* 0x0000001fff257819 */ /* 0x000fe40000011424 */
[----:B----4-:R-:W-:Y:S01]  /*47a0*/  SHF.R.S32.HI R38, RZ, 0x1f, R225 ;  /* 0x0000001fff267819 */ /* 0x010fe200000114e1 */
[----:B-1----:R-:W-:Y:S01]  /*47b0*/  IMAD.WIDE.U32 R24, R225, UR20, R32 ;  /* 0x00000014e1187c25 */ /* 0x002fe2000f8e0020 */
[----:B------:R-:W-:-:S03]  /*47c0*/  ISETP.GE.AND P0, PT, R34, UR4, PT ;  /* 0x0000000422007c0c */ /* 0x000fc6000bf06270 */
[----:B------:R-:W-:Y:S01]  /*47d0*/  IMAD R26, R38, UR20, RZ ;  /* 0x00000014261a7c24 */ /* 0x000fe2000f8e02ff */
[C---:B------:R-:W-:Y:S02]  /*47e0*/  ISETP.GE.OR P0, PT, R36.reuse, R35, P0 ;  /* 0x000000232400720c */ /* 0x040fe40000706670 */
[----:B------:R-:W-:Y:S01]  /*47f0*/  IADD3 R24, P1, R36, R24, RZ ;  /* 0x0000001824187210 */ /* 0x000fe20007f3e0ff */
[----:B------:R-:W-:-:S05]  /*4800*/  IMAD R27, R225, UR21, R26 ;  /* 0x00000015e11b7c24 */ /* 0x000fca000f8e021a */
[----:B------:R-:W-:-:S05]  /*4810*/  IADD3.X R25, R37, R25, R27, P1, !PT ;  /* 0x0000001925197210 */ /* 0x000fca0000ffe41b */
[----:B------:R-:W-:Y:S05]  /*4820*/  @P0 BRA `(.L_x_36) ;  /* 0x0000008000340947 */ /* 0x000fea0003800000 */
[----:B------:R0:W-:Y:S01]  /*4830*/  STL.64 [R1+0x20], R2 ;  /* 0x0000200201007387 */ /* 0x0001e20000100a00 */
[----:B------:R-:W1:Y:S01]  /*4840*/  LDC.64 R28, c[0x0][0x5c8] ;  /* 0x00017200ff1c7b82 */ /* 0x000e620000000a00 */
[----:B------:R-:W-:Y:S02]  /*4850*/  ULDC.64 UR20, c[0x0][0x5c0] ;  /* 0x0001700000147ab9 */ /* 0x000fe40000000a00 */
[----:B0-----:R-:W2:Y:S01]  /*4860*/  LDL.64 R2, [R1+0x18] ;  /* 0x0000180001027983 */ /* 0x001ea20000100a00 */
[----:B------:R-:W-:Y:S01]  /*4870*/  IMAD R35, R228, -0x2, R35 ;  /* 0xfffffffee4237824 */ /* 0x000fe200078e0223 */
[----:B------:R-:W-:Y:S01]  /*4880*/  BSSY B0, `(.L_x_36) ;  /* 0x0000807000007945 */ /* 0x000fe20003800000 */
[----:B------:R-:W-:Y:S02]  /*4890*/  IMAD.IADD R34, R229, 0x1, -R34 ;  /* 0x00000001e5227824 */ /* 0x000fe400078e0a22 */
[----:B--2---:R-:W-:Y:S02]  /*48a0*/  IMAD.WIDE R30, R226, 0x40, R2 ;  /* 0x00000040e21e7825 */ /* 0x004fe400078e0202 */
[----:B------:R0:W5:Y:S02]  /*48b0*/  LDL.LU.64 R2, [R1+0x20] ;  /* 0x0000200001027983 */ /* 0x0001640000300a00 */
[----:B-1----:R-:W-:-:S02]  /*48c0*/  IMAD R26, R31, R28, RZ ;  /* 0x0000001c1f1a7224 */ /* 0x002fc400078e02ff */
[----:B------:R-:W-:-:S04]  /*48d0*/  IMAD.WIDE.U32 R24, R30, R28, R24 ;  /* 0x0000001c1e187225 */ /* 0x000fc800078e0018 */
[----:B------:R-:W-:Y:S01]  /*48e0*/  IMAD R27, R30, R29, R26 ;  /* 0x0000001d1e1b7224 */ /* 0x000fe200078e021a */
[----:B------:R-:W-:Y:S01]  /*48f0*/  LEA R26, P0, R28, R24, 0x3 ;  /* 0x000000181c1a7211 */ /* 0x000fe200078018ff */
[----:B------:R-:W-:Y:S01]  /*4900*/  IMAD.IADD R35, R35, 0x1, -R36 ;  /* 0x0000000123237824 */ /* 0x000fe200078e0a24 */
[----:B------:R-:W-:Y:S01]  /*4910*/  IADD3 R24, P1, R24, UR20, RZ ;  /* 0x0000001418187c10 */ /* 0x000fe2000ff3e0ff */
[----:B------:R-:W-:Y:S01]  /*4920*/  IMAD.IADD R27, R25, 0x1, R27 ;  /* 0x00000001191b7824 */ /* 0x000fe200078e021b */
[----:B------:R-:W-:-:S04]  /*4930*/  IADD3 R26, P2, R26, UR20, RZ ;  /* 0x000000141a1a7c10 */ /* 0x000fc8000ff5e0ff */
[----:B------:R-:W-:Y:S02]  /*4940*/  LEA.HI.X R28, R28, R27, R29, 0x3, P0 ;  /* 0x0000001b1c1c7211 */ /* 0x000fe400000f1c1d */
[----:B------:R-:W-:Y:S02]  /*4950*/  FSETP.NEU.AND P0, PT, RZ, UR19, PT ;  /* 0x00000013ff007c0b */ /* 0x000fe4000bf0d000 */
[----:B------:R-:W-:Y:S02]  /*4960*/  IADD3.X R25, R27, UR21, RZ, P1, !PT ;  /* 0x000000151b197c10 */ /* 0x000fe40008ffe4ff */
[----:B------:R-:W-:-:S09]  /*4970*/  IADD3.X R27, R28, UR21, RZ, P2, !PT ;  /* 0x000000151c1b7c10 */ /* 0x000fd200097fe4ff */
[----:B0-----:R-:W-:Y:S05]  /*4980*/  @!P0 BRA `(.L_x_37) ;  /* 0x0000005c00f88947 */ /* 0x001fea0003800000 */
[----:B------:R-:W-:Y:S01]  /*4990*/  ULDC.64 UR20, c[0x0][0x5b8] ;  /* 0x00016e0000147ab9 */ /* 0x000fe20000000a00 */
[----:B------:R-:W-:Y:S01]  /*49a0*/  ULDC.64 UR22, c[0x0][0x5a8] ;  /* 0x00016a0000167ab9 */ /* 0x000fe20000000a00 */
[C---:B------:R-:W-:Y:S01]  /*49b0*/  IMAD.WIDE.U32 R32, R225.reuse, UR20, R32 ;  /* 0x00000014e1207c25 */ /* 0x040fe2000f8e0020 */
[----:B------:R-:W-:Y:S03]  /*49c0*/  BSSY B1, `(.L_x_38) ;  /* 0x0000010000017945 */ /* 0x000fe60003800000 */
[----:B------:R-:W-:Y:S01]  /*49d0*/  IMAD R28, R38, UR20, RZ ;  /* 0x00000014261c7c24 */ /* 0x000fe2000f8e02ff */
[----:B------:R-:W-:Y:S02]  /*49e0*/  IADD3 R32, P0, R36, R32, RZ ;  /* 0x0000002024207210 */ /* 0x000fe40007f1e0ff */
[----:B------:R-:W-:Y:S01]  /*49f0*/  PRMT R36, RZ, 0x7610, R36 ;  /* 0x00007610ff247816 */ /* 0x000fe20000000024 */
[----:B------:R-:W-:Y:S01]  /*4a00*/  IMAD R29, R225, UR21, R28 ;  /* 0x00000015e11d7c24 */ /* 0x000fe2000f8e021c */
[----:B------:R-:W-:-:S04]  /*4a10*/  ULDC.64 UR20, c[0x0][0x5b0] ;  /* 0x00016c0000147ab9 */ /* 0x000fc80000000a00 */
[----:B------:R-:W-:Y:S01]  /*4a20*/  IADD3.X R33, R37, R33, R29, P0, !PT ;  /* 0x0000002125217210 */ /* 0x000fe200007fe41d */
[----:B------:R-:W-:Y:S01]  /*4a30*/  IMAD R37, R31, UR20, RZ ;  /* 0x000000141f257c24 */ /* 0x000fe2000f8e02ff */
[----:B------:R-:W-:Y:S01]  /*4a40*/  ISETP.GE.AND P0, PT, R35, 0x1, PT ;  /* 0x000000012300780c */ /* 0x000fe20003f06270 */
[----:B------:R-:W-:-:S03]  /*4a50*/  IMAD.WIDE.U32 R28, R30, UR20, R32 ;  /* 0x000000141e1c7c25 */ /* 0x000fc6000f8e0020 */
[----:B------:R-:W-:Y:S01]  /*4a60*/  ISETP.LT.OR P4, PT, R34, 0x1, !P0 ;  /* 0x000000012200780c */ /* 0x000fe20004781670 */
[----:B------:R-:W-:Y:S01]  /*4a70*/  IMAD R37, R30, UR21, R37 ;  /* 0x000000151e257c24 */ /* 0x000fe2000f8e0225 */
[----:B------:R-:W-:-:S04]  /*4a80*/  IADD3 R28, P1, R28, UR22, RZ ;  /* 0x000000161c1c7c10 */ /* 0x000fc8000ff3e0ff */
[----:B------:R-:W-:-:S07]  /*4a90*/  IADD3.X R29, R29, UR23, R37, P1, !PT ;  /* 0x000000171d1d7c10 */ /* 0x000fce0008ffe425 */
[----:B------:R-:W-:Y:S05]  /*4aa0*/  @P4 BRA `(.L_x_39) ;  /* 0x0000000000044947 */ /* 0x000fea0003800000 */
[----:B------:R0:W5:Y:S02]  /*4ab0*/  LDG.E.U8 R36, desc[UR30][R28.64] ;  /* 0x0000001e1c247981 */ /* 0x000164000c1e1100 */
.L_x_39:
[----:B------:R-:W-:Y:S05]  /*4ac0*/  BSYNC B1 ;  /* 0x0000000000017941 */ /* 0x000fea0003800000 */
.L_x_38:
[----:B-----5:R-:W-:Y:S01]  /*4ad0*/  LOP3.LUT R36, R36, 0xff, RZ, 0xc0, !PT ;  /* 0x000000ff24247812 */ /* 0x020fe200078ec0ff */
[----:B------:R-:W-:Y:S01]  /*4ae0*/  BSSY B1, `(.L_x_40) ;  /* 0x000000c000017945 */ /* 0x000fe20003800000 */
[----:B------:R-:W-:Y:S02]  /*4af0*/  ISETP.GE.AND P1, PT, R35, 0x2, PT ;  /* 0x000000022300780c */ /* 0x000fe40003f26270 */
[----:B------:R-:W-:Y:S02]  /*4b00*/  F2FP.F16.E4M3.UNPACK_B R36, R36 ;  /* 0x00000024ff24723e */ /* 0x000fe400020006ff */
[----:B------:R-:W-:-:S03]  /*4b10*/  ISETP.LT.OR P2, PT, R34, 0x1, !P1 ;  /* 0x000000012200780c */ /* 0x000fc60004f41670 */
[----:B------:R-:W-:-:S05]  /*4b20*/  HADD2.F32 R36, -RZ, R36.H0_H0 ;  /* 0x20000024ff247230 */ /* 0x000fca0000004100 */
[----:B------:R-:W-:-:S04]  /*4b30*/  FMUL R36, R36, UR19 ;  /* 0x0000001324247c20 */ /* 0x000fc80008400000 */
[----:B------:R-:W-:-:S05]  /*4b40*/  FFMA R36, R223, UR24, R36 ;  /* 0x00000018df247c23 */ /* 0x000fca0008000024 */
[----:B------:R-:W-:Y:S02]  /*4b50*/  F2FP.SATFINITE.E4M3.F32.PACK_AB_MERGE_C R37, RZ, R36, RZ ;  /* 0x00000024ff25723e */ /* 0x000fe400048070ff */
[----:B------:R-:W-:-:S03]  /*4b60*/  PRMT R36, RZ, 0x7610, R36 ;  /* 0x00007610ff247816 */ /* 0x000fc60000000024 */
[----:B------:R1:W-:Y:S01]  /*4b70*/  @!P4 STG.E.U8 desc[UR30][R24.64], R37 ;  /* 0x000000251800c986 */ /* 0x0003e2000c10111e */
[----:B------:R-:W-:Y:S05]  /*4b80*/  @P2 BRA `(.L_x_41) ;  /* 0x0000000000042947 */ /* 0x000fea0003800000 */
[----:B------:R2:W5:Y:S02]  /*4b90*/  LDG.E.U8 R36, desc[UR30][R28.64+0x1] ;  /* 0x0000011e1c247981 */ /* 0x000564000c1e1100 */
.L_x_41:
[----:B------:R-:W-:Y:S05]  /*4ba0*/  BSYNC B1 ;  /* 0x0000000000017941 */ /* 0x000fea0003800000 */
.L_x_40:
[----:B-----5:R-:W-:Y:S01]  /*4bb0*/  LOP3.LUT R36, R36, 0xff, RZ, 0xc0, !PT ;  /* 0x000000ff24247812 */ /* 0x020fe200078ec0ff */
[----:B------:R-:W-:Y:S01]  /*4bc0*/  BSSY B1, `(.L_x_42) ;  /* 0x0000012000017945 */ /* 0x000fe20003800000 */
[----:B-1----:R-:W-:Y:S02]  /*4bd0*/  IADD3 R37, P4, R30, 0x8, RZ ;  /* 0x000000081e257810 */ /* 0x002fe40007f9e0ff */
[----:B------:R-:W-:Y:S02]  /*4be0*/  F2FP.F16.E4M3.UNPACK_B R36, R36 ;  /* 0x00000024ff24723e */ /* 0x000fe400020006ff */
[----:B------:R-:W-:Y:S01]  /*4bf0*/  ISETP.LT.OR P0, PT, R34, 0x9, !P0 ;  /* 0x000000092200780c */ /* 0x000fe20004701670 */
[----:B------:R-:W-:Y:S02]  /*4c00*/  IMAD.X R30, RZ, RZ, R31, P4 ;  /* 0x000000ffff1e7224 */ /* 0x000fe400020e061f */
[----:B------:R-:W-:Y:S02]  /*4c10*/  HADD2.F32 R36, -RZ, R36.H0_H0 ;  /* 0x20000024ff247230 */ /* 0x000fe40000004100 */
[----:B------:R-:W-:-:S02]  /*4c20*/  IMAD R30, R30, UR20, RZ ;  /* 0x000000141e1e7c24 */ /* 0x000fc4000f8e02ff */
[----:B------:R-:W-:-:S04]  /*4c30*/  IMAD.WIDE.U32 R32, R37, UR20, R32 ;  /* 0x0000001425207c25 */ /* 0x000fc8000f8e0020 */
[----:B------:R-:W-:Y:S01]  /*4c40*/  FMUL R31, R36, UR19 ;  /* 0x00000013241f7c20 */ /* 0x000fe20008400000 */
[----:B------:R-:W-:-:S03]  /*4c50*/  IMAD R37, R37, UR21, R30 ;  /* 0x0000001525257c24 */ /* 0x000fc6000f8e021e */
[----:B------:R-:W-:Y:S01]  /*4c60*/  FFMA R31, R222, UR24, R31 ;  /* 0x00000018de1f7c23 */ /* 0x000fe2000800001f */
[----:B------:R-:W-:Y:S02]  /*4c70*/  IADD3 R30, P4, R32, UR22, RZ ;  /* 0x00000016201e7c10 */ /* 0x000fe4000ff9e0ff */
[----:B------:R-:W-:Y:S02]  /*4c80*/  PRMT R32, RZ, 0x7610, R32 ;  /* 0x00007610ff207816 */ /* 0x000fe40000000020 */
[----:B------:R-:W-:Y:S02]  /*4c90*/  F2FP.SATFINITE.E4M3.F32.PACK_AB_MERGE_C R39, RZ, R31, RZ ;  /* 0x0000001fff27723e */ /* 0x000fe400048070ff */
[----:B------:R-:W-:-:S03]  /*4ca0*/  IADD3.X R31, R33, UR23, R37, P4, !PT ;  /* 0x00000017211f7c10 */ /* 0x000fc6000a7fe425 */
[----:B------:R1:W-:Y:S01]  /*4cb0*/  @!P2 STG.E.U8 desc[UR30][R24.64+0x1], R39 ;  /* 0x000001271800a986 */ /* 0x0003e2000c10111e */
[----:B------:R-:W-:Y:S05]  /*4cc0*/  @P0 BRA `(.L_x_43) ;  /* 0x0000000000040947 */ /* 0x000fea0003800000 */
[----:B------:R3:W5:Y:S02]  /*4cd0*/  LDG.E.U8 R32, desc[UR30][R30.64] ;  /* 0x0000001e1e207981 */ /* 0x000764000c1e1100 */
.L_x_43:
[----:B------:R-:W-:Y:S05]  /*4ce0*/  BSYNC B1 ;  /* 0x0000000000017941 */ /* 0x000fea0003800000 */
.L_x_42:
[----:B-----5:R-:W-:Y:S01]  /*4cf0*/  LOP3.LUT R32, R32, 0xff, RZ, 0xc0, !PT ;  /* 0x000000ff20207812 */ /* 0x020fe200078ec0ff */
[----:B------:R-:W-:Y:S01]  /*4d00*/  BSSY B1, `(.L_x_44) ;  /* 0x000000b000017945 */ /* 0x000fe20003800000 */
[----:B------:R-:W-:Y:S02]  /*4d10*/  ISETP.LT.OR P1, PT, R34, 0x9, !P1 ;  /* 0x000000092200780c */ /* 0x000fe40004f21670 */
[----:B------:R-:W-:-:S05]  /*4d20*/  F2FP.F16.E4M3.UNPACK_B R32, R32 ;  /* 0x00000020ff20723e */ /* 0x000fca00020006ff */
        /* <DEDUP_REMOVED lines=8> */
.L_x_45:
[----:B------:R-:W-:Y:S05]  /*4db0*/  BSYNC B1 ;  /* 0x0000000000017941 */ /* 0x000fea0003800000 */
.L_x_44:
[----:B-----5:R-:W-:Y:S01]  /*4dc0*/  LOP3.LUT R32, R32, 0xff, RZ, 0xc0, !PT ;  /* 0x000000ff20207812 */ /* 0x020fe200078ec0ff */
[----:B------:R-:W-:Y:S01]  /*4dd0*/  BSSY B1, `(.L_x_46) ;  /* 0x000000c000017945 */ /* 0x000fe20003800000 */
[----:B------:R-:W-:Y:S02]  /*4de0*/  ISETP.GE.AND P0, PT, R35, 0x9, PT ;  /* 0x000000092300780c */ /* 0x000fe40003f06270 */
[----:B------:R-:W-:Y:S02]  /*4df0*/  F2FP.F16.E4M3.UNPACK_B R32, R32 ;  /* 0x00000020ff20723e */ /* 0x000fe400020006ff */
[----:B------:R-:W-:-:S03]  /*4e00*/  ISETP.LT.OR P2, PT, R34, 0x1, !P0 ;  /* 0x000000012200780c */ /* 0x000fc60004741670 */
[----:B------:R-:W-:-:S05]  /*4e10*/  HADD2.F32 R32, -RZ, R32.H0_H0 ;  /* 0x20000020ff207230 */ /* 0x000fca0000004100 */
[----:B----4-:R-:W-:Y:S01]  /*4e20*/  FMUL R33, R32, UR19 ;  /* 0x0000001320217c20 */ /* 0x010fe20008400000 */
[----:B------:R-:W-:-:S03]  /*4e30*/  PRMT R32, RZ, 0x7610, R32 ;  /* 0x00007610ff207816 */ /* 0x000fc60000000020 */
[----:B------:R-:W-:-:S05]  /*4e40*/  FFMA R33, R220, UR24, R33 ;  /* 0x00000018dc217c23 */ /* 0x000fca0008000021 */
[----:B------:R-:W-:-:S05]  /*4e50*/  F2FP.SATFINITE.E4M3.F32.PACK_AB_MERGE_C R33, RZ, R33, RZ ;  /* 0x00000021ff21723e */ /* 0x000fca00048070ff */
[----:B------:R4:W-:Y:S01]  /*4e60*/  @!P1 STG.E.U8 desc[UR30][R26.64+0x1], R33 ;  /* 0x000001211a009986 */ /* 0x0009e2000c10111e */
[----:B------:R-:W-:Y:S05]  /*4e70*/  @P2 BRA `(.L_x_47) ;  /* 0x0000000000042947 */ /* 0x000fea0003800000 */
[----:B------:R0:W5:Y:S02]  /*4e80*/  LDG.E.U8 R32, desc[UR30][R28.64+0x8] ;  /* 0x0000081e1c207981 */ /* 0x000164000c1e1100 */
.L_x_47:
[----:B------:R-:W-:Y:S05]  /*4e90*/  BSYNC B1 ;  /* 0x0000000000017941 */ /* 0x000fea0003800000 */
.L_x_46:
        /* <DEDUP_REMOVED lines=8> */
[----:B----4-:R-:W-:Y:S02]  /*4f20*/  F2FP.SATFINITE.E4M3.F32.PACK_AB_MERGE_C R33, RZ, R32, RZ ;  /* 0x00000020ff21723e */ /* 0x010fe400048070ff */
[----:B------:R-:W-:-:S03]  /*4f30*/  PRMT R32, RZ, 0x7610, R32 ;  /* 0x00007610ff207816 */ /* 0x000fc60000000020 */
[----:B------:R4:W-:Y:S01]  /*4f40*/  @!P2 STG.E.U8 desc[UR30][R24.64+0x8], R33 ;  /* 0x000008211800a986 */ /* 0x0009e2000c10111e */
[----:B------:R-:W-:Y:S05]  /*4f50*/  @P4 BRA `(.L_x_49) ;  /* 0x0000000000044947 */ /* 0x000fea0003800000 */
[----:B------:R0:W5:Y:S02]  /*4f60*/  LDG.E.U8 R32, desc[UR30][R28.64+0x9] ;  /* 0x0000091e1c207981 */ /* 0x000164000c1e1100 */
.L_x_49:
[----:B------:R-:W-:Y:S05]  /*4f70*/  BSYNC B1 ;  /* 0x0000000000017941 */ /* 0x000fea0003800000 */
.L_x_48:
[----:B-----5:R-:W-:Y:S01]  /*4f80*/  LOP3.LUT R32, R32, 0xff, RZ, 0xc0, !PT ;  /* 0x000000ff20207812 */ /* 0x020fe200078ec0ff */
[----:B------:R-:W-:Y:S01]  /*4f90*/  BSSY B1, `(.L_x_50) ;  /* 0x000000b000017945 */ /* 0x000fe20003800000 */
[----:B------:R-:W-:Y:S02]  /*4fa0*/  ISETP.LT.OR P0, PT, R34, 0x9, !P0 ;  /* 0x000000092200780c */ /* 0x000fe40004701670 */
[----:B------:R-:W-:-:S05]  /*4fb0*/  F2FP.F16.E4M3.UNPACK_B R32, R32 ;  /* 0x00000020ff20723e */ /* 0x000fca00020006ff */
        /* <DEDUP_REMOVED lines=8> */
.L_x_51:
[----:B------:R-:W-:Y:S05]  /*5040*/  BSYNC B1 ;  /* 0x0000000000017941 */ /* 0x000fea0003800000 */
.L_x_50:
[----:B-----5:R-:W-:Y:S01]  /*5050*/  LOP3.LUT R32, R32, 0xff, RZ, 0xc0, !PT ;  /* 0x000000ff20207812 */ /* 0x020fe200078ec0ff */
[----:B------:R-:W-:Y:S01]  /*5060*/  BSSY B1, `(.L_x_52) ;  /* 0x000000b000017945 */ /* 0x000fe20003800000 */
[----:B------:R-:W-:Y:S02]  /*5070*/  ISETP.LT.OR P1, PT, R34, 0x9, !P1 ;  /* 0x000000092200780c */ /* 0x000fe40004f21670 */
[----:B------:R-:W-:-:S05]  /*5080*/  F2FP.F16.E4M3.UNPACK_B R32, R32 ;  /* 0x00000020ff20723e */ /* 0x000fca00020006ff */
        /* <DEDUP_REMOVED lines=8> */
.L_x_53:
[----:B------:R-:W-:Y:S05]  /*5110*/  BSYNC B1 ;  /* 0x0000000000017941 */ /* 0x000fea0003800000 */
.L_x_52:
        /* <DEDUP_REMOVED lines=13> */
.L_x_55:
[----:B------:R-:W-:Y:S05]  /*51f0*/  BSYNC B1 ;  /* 0x0000000000017941 */ /* 0x000fea0003800000 */
.L_x_54:
        /* <DEDUP_REMOVED lines=13> */
.L_x_57:
[----:B------:R-:W-:Y:S05]  /*52d0*/  BSYNC B1 ;  /* 0x0000000000017941 */ /* 0x000fea0003800000 */
.L_x_56:
        /* <DEDUP_REMOVED lines=12> */
.L_x_59:
[----:B------:R-:W-:Y:S05]  /*53a0*/  BSYNC B1 ;  /* 0x0000000000017941 */ /* 0x000fea0003800000 */
.L_x_58:
        /* <DEDUP_REMOVED lines=12> */
.L_x_61:
[----:B------:R-:W-:Y:S05]  /*5470*/  BSYNC B1 ;  /* 0x0000000000017941 */ /* 0x000fea0003800000 */
.L_x_60:
        /* <DEDUP_REMOVED lines=13> */
.L_x_63:
[----:B------:R-:W-:Y:S05]  /*5550*/  BSYNC B1 ;  /* 0x0000000000017941 */ /* 0x000fea0003800000 */
.L_x_62:
        /* <DEDUP_REMOVED lines=13> */
.L_x_65:
[----:B------:R-:W-:Y:S05]  /*5630*/  BSYNC B1 ;  /* 0x0000000000017941 */ /* 0x000fea0003800000 */
.L_x_64:
        /* <DEDUP_REMOVED lines=12> */
.L_x_67:
[----:B------:R-:W-:Y:S05]  /*5700*/  BSYNC B1 ;  /* 0x0000000000017941 */ /* 0x000fea0003800000 */
.L_x_66:
        /* <DEDUP_REMOVED lines=12> */
.L_x_69:
[----:B------:R-:W-:Y:S05]  /*57d0*/  BSYNC B1 ;  /* 0x0000000000017941 */ /* 0x000fea0003800000 */
.L_x_68:
        /* <DEDUP_REMOVED lines=13> */
.L_x_71:
[----:B------:R-:W-:Y:S05]  /*58b0*/  BSYNC B1 ;  /* 0x0000000000017941 */ /* 0x000fea0003800000 */
.L_x_70:
        /* <DEDUP_REMOVED lines=13> */
.L_x_73:
[----:B------:R-:W-:Y:S05]  /*5990*/  BSYNC B1 ;  /* 0x0000000000017941 */ /* 0x000fea0003800000 */
.L_x_72:
        /* <DEDUP_REMOVED lines=12> */
.L_x_75:
[----:B------:R-:W-:Y:S05]  /*5a60*/  BSYNC B1 ;  /* 0x0000000000017941 */ /* 0x000fea0003800000 */
.L_x_74:
        /* <DEDUP_REMOVED lines=12> */
.L_x_77:
[----:B------:R-:W-:Y:S05]  /*5b30*/  BSYNC B1 ;  /* 0x0000000000017941 */ /* 0x000fea0003800000 */
.L_x_76:
        /* <DEDUP_REMOVED lines=13> */
.L_x_79:
[----:B------:R-:W-:Y:S05]  /*5c10*/  BSYNC B1 ;  /* 0x0000000000017941 */ /* 0x000fea0003800000 */
.L_x_78:
        /* <DEDUP_REMOVED lines=13> */
.L_x_81:
[----:B------:R-:W-:Y:S05]  /*5cf0*/  BSYNC B1 ;  /* 0x0000000000017941 */ /* 0x000fea0003800000 */
.L_x_80:
        /* <DEDUP_REMOVED lines=12> */
.L_x_83:
[----:B------:R-:W-:Y:S05]  /*5dc0*/  BSYNC B1 ;  /* 0x0000000000017941 */ /* 0x000fea0003800000 */
.L_x_82:
        /* <DEDUP_REMOVED lines=12> */
.L_x_85:
[----:B------:R-:W-:Y:S05]  /*5e90*/  BSYNC B1 ;  /* 0x0000000000017941 */ /* 0x000fea0003800000 */
.L_x_84:
        /* <DEDUP_REMOVED lines=13> */
.L_x_87:
[----:B------:R-:W-:Y:S05]  /*5f70*/  BSYNC B1 ;  /* 0x0000000000017941 */ /* 0x000fea0003800000 */
.L_x_86:
        /* <DEDUP_REMOVED lines=13> */
.L_x_89:
[----:B------:R-:W-:Y:S05]  /*6050*/  BSYNC B1 ;  /* 0x0000000000017941 */ /* 0x000fea0003800000 */
.L_x_88:
        /* <DEDUP_REMOVED lines=12> */
.L_x_91:
[----:B------:R-:W-:Y:S05]  /*6120*/  BSYNC B1 ;  /* 0x0000000000017941 */ /* 0x000fea0003800000 */
.L_x_90:
        /* <DEDUP_REMOVED lines=12> */
.L_x_93:
[----:B------:R-:W-:Y:S05]  /*61f0*/  BSYNC B1 ;  /* 0x0000000000017941 */ /* 0x000fea0003800000 */
.L_x_92:
        /* <DEDUP_REMOVED lines=13> */
.L_x_95:
[----:B------:R-:W-:Y:S05]  /*62d0*/  BSYNC B1 ;  /* 0x0000000000017941 */ /* 0x000fea0003800000 */
.L_x_94:
        /* <DEDUP_REMOVED lines=13> */
.L_x_97:
[----:B------:R-:W-:Y:S05]  /*63b0*/  BSYNC B1 ;  /* 0x0000000000017941 */ /* 0x000fea0003800000 */
.L_x_96:
        /* <DEDUP_REMOVED lines=12> */
.L_x_99:
[----:B------:R-:W-:Y:S05]  /*6480*/  BSYNC B1 ;  /* 0x0000000000017941 */ /* 0x000fea0003800000 */
.L_x_98:
        /* <DEDUP_REMOVED lines=12> */
.L_x_101:
[----:B------:R-:W-:Y:S05]  /*6550*/  BSYNC B1 ;  /* 0x0000000000017941 */ /* 0x000fea0003800000 */
.L_x_100:
        /* <DEDUP_REMOVED lines=13> */
.L_x_103:
[----:B------:R-:W-:Y:S05]  /*6630*/  BSYNC B1 ;  /* 0x0000000000017941 */ /* 0x000fea0003800000 */
.L_x_102:
        /* <DEDUP_REMOVED lines=13> */
.L_x_105:
[----:B------:R-:W-:Y:S05]  /*6710*/  BSYNC B1 ;  /* 0x0000000000017941 */ /* 0x000fea0003800000 */
.L_x_104:
        /* <DEDUP_REMOVED lines=12> */
.L_x_107:
[----:B------:R-:W-:Y:S05]  /*67e0*/  BSYNC B1 ;  /* 0x0000000000017941 */ /* 0x000fea0003800000 */
.L_x_106:
        /* <DEDUP_REMOVED lines=12> */
.L_x_109:
[----:B------:R-:W-:Y:S05]  /*68b0*/  BSYNC B1 ;  /* 0x0000000000017941 */ /* 0x000fea0003800000 */
.L_x_108:
        /* <DEDUP_REMOVED lines=13> */
.L_x_111:
[----:B------:R-:W-:Y:S05]  /*6990*/  BSYNC B1 ;  /* 0x0000000000017941 */ /* 0x000fea0003800000 */
.L_x_110:
        /* <DEDUP_REMOVED lines=13> */
.L_x_113:
[----:B------:R-:W-:Y:S05]  /*6a70*/  BSYNC B1 ;  /* 0x0000000000017941 */ /* 0x000fea0003800000 */
.L_x_112:
        /* <DEDUP_REMOVED lines=12> */
.L_x_115:
[----:B------:R-:W-:Y:S05]  /*6b40*/  BSYNC B1 ;  /* 0x0000000000017941 */ /* 0x000fea0003800000 */
.L_x_114:
        /* <DEDUP_REMOVED lines=12> */
.L_x_117:
[----:B------:R-:W-:Y:S05]  /*6c10*/  BSYNC B1 ;  /* 0x0000000000017941 */ /* 0x000fea0003800000 */
.L_x_116:
        /* <DEDUP_REMOVED lines=13> */
.L_x_119:
[----:B------:R-:W-:Y:S05]  /*6cf0*/  BSYNC B1 ;  /* 0x0000000000017941 */ /* 0x000fea0003800000 */
.L_x_118:
        /* <DEDUP_REMOVED lines=13> */
.L_x_121:
[----:B------:R-:W-:Y:S05]  /*6dd0*/  BSYNC B1 ;  /* 0x0000000000017941 */ /* 0x000fea0003800000 */
.L_x_120:
        /* <DEDUP_REMOVED lines=12> */
.L_x_123:
[----:B------:R-:W-:Y:S05]  /*6ea0*/  BSYNC B1 ;  /* 0x0000000000017941 */ /* 0x000fea0003800000 */
.L_x_122:
        /* <DEDUP_REMOVED lines=12> */
.L_x_125:
[----:B------:R-:W-:Y:S05]  /*6f70*/  BSYNC B1 ;  /* 0x0000000000017941 */ /* 0x000fea0003800000 */
.L_x_124:
        /* <DEDUP_REMOVED lines=13> */
.L_x_127:
[----:B------:R-:W-:Y:S05]  /*7050*/  BSYNC B1 ;  /* 0x0000000000017941 */ /* 0x000fea0003800000 */
.L_x_126:
        /* <DEDUP_REMOVED lines=13> */
.L_x_129:
[----:B------:R-:W-:Y:S05]  /*7130*/  BSYNC B1 ;  /* 0x0000000000017941 */ /* 0x000fea0003800000 */
.L_x_128:
        /* <DEDUP_REMOVED lines=12> */
.L_x_131:
[----:B------:R-:W-:Y:S05]  /*7200*/  BSYNC B1 ;  /* 0x0000000000017941 */ /* 0x000fea0003800000 */
.L_x_130:
        /* <DEDUP_REMOVED lines=12> */
.L_x_133:
[----:B------:R-:W-:Y:S05]  /*72d0*/  BSYNC B1 ;  /* 0x0000000000017941 */ /* 0x000fea0003800000 */
.L_x_132:
        /* <DEDUP_REMOVED lines=13> */
.L_x_135:
[----:B------:R-:W-:Y:S05]  /*73b0*/  BSYNC B1 ;  /* 0x0000000000017941 */ /* 0x000fea0003800000 */
.L_x_134:
        /* <DEDUP_REMOVED lines=13> */
.L_x_137:
[----:B------:R-:W-:Y:S05]  /*7490*/  BSYNC B1 ;  /* 0x0000000000017941 */ /* 0x000fea0003800000 */
.L_x_136:
        /* <DEDUP_REMOVED lines=12> */
.L_x_139:
[----:B------:R-:W-:Y:S05]  /*7560*/  BSYNC B1 ;  /* 0x0000000000017941 */ /* 0x000fea0003800000 */
.L_x_138:
        /* <DEDUP_REMOVED lines=12> */
.L_x_141:
[----:B------:R-:W-:Y:S05]  /*7630*/  BSYNC B1 ;  /* 0x0000000000017941 */ /* 0x000fea0003800000 */
.L_x_140:
        /* <DEDUP_REMOVED lines=13> */
.L_x_143:
[----:B------:R-:W-:Y:S05]  /*7710*/  BSYNC B1 ;  /* 0x0000000000017941 */ /* 0x000fea0003800000 */
.L_x_142:
        /* <DEDUP_REMOVED lines=13> */
.L_x_145:
[----:B------:R-:W-:Y:S05]  /*77f0*/  BSYNC B1 ;  /* 0x0000000000017941 */ /* 0x000fea0003800000 */
.L_x_144:
        /* <DEDUP_REMOVED lines=12> */
.L_x_147:
[----:B------:R-:W-:Y:S05]  /*78c0*/  BSYNC B1 ;  /* 0x0000000000017941 */ /* 0x000fea0003800000 */
.L_x_146:
        /* <DEDUP_REMOVED lines=12> */
.L_x_149:
[----:B------:R-:W-:Y:S05]  /*7990*/  BSYNC B1 ;  /* 0x0000000000017941 */ /* 0x000fea0003800000 */
.L_x_148:
        /* <DEDUP_REMOVED lines=13> */
.L_x_151:
[----:B------:R-:W-:Y:S05]  /*7a70*/  BSYNC B1 ;  /* 0x0000000000017941 */ /* 0x000fea0003800000 */
.L_x_150:
        /* <DEDUP_REMOVED lines=13> */
.L_x_153:
[----:B------:R-:W-:Y:S05]  /*7b50*/  BSYNC B1 ;  /* 0x0000000000017941 */ /* 0x000fea0003800000 */
.L_x_152:
        /* <DEDUP_REMOVED lines=12> */
.L_x_155:
[----:B------:R-:W-:Y:S05]  /*7c20*/  BSYNC B1 ;  /* 0x0000000000017941 */ /* 0x000fea0003800000 */
.L_x_154:
        /* <DEDUP_REMOVED lines=12> */
.L_x_157:
[----:B------:R-:W-:Y:S05]  /*7cf0*/  BSYNC B1 ;  /* 0x0000000000017941 */ /* 0x000fea0003800000 */
.L_x_156:
        /* <DEDUP_REMOVED lines=13> */
.L_x_159:
[----:B------:R-:W-:Y:S05]  /*7dd0*/  BSYNC B1 ;  /* 0x0000000000017941 */ /* 0x000fea0003800000 */
.L_x_158:
        /* <DEDUP_REMOVED lines=13> */
.L_x_161:
[----:B------:R-:W-:Y:S05]  /*7eb0*/  BSYNC B1 ;  /* 0x0000000000017941 */ /* 0x000fea0003800000 */
.L_x_160:
        /* <DEDUP_REMOVED lines=12> */
.L_x_163:
[----:B------:R-:W-:Y:S05]  /*7f80*/  BSYNC B1 ;  /* 0x0000000000017941 */ /* 0x000fea0003800000 */
.L_x_162:
        /* <DEDUP_REMOVED lines=12> */
.L_x_165:
[----:B------:R-:W-:Y:S05]  /*8050*/  BSYNC B1 ;  /* 0x0000000000017941 */ /* 0x000fea0003800000 */
.L_x_164:
        /* <DEDUP_REMOVED lines=13> */
.L_x_167:
[----:B------:R-:W-:Y:S05]  /*8130*/  BSYNC B1 ;  /* 0x0000000000017941 */ /* 0x000fea0003800000 */
.L_x_166:
        /* <DEDUP_REMOVED lines=13> */
.L_x_169:
[----:B------:R-:W-:Y:S05]  /*8210*/  BSYNC B1 ;  /* 0x0000000000017941 */ /* 0x000fea0003800000 */
.L_x_168:
        /* <DEDUP_REMOVED lines=12> */
.L_x_171:
[----:B------:R-:W-:Y:S05]  /*82e0*/  BSYNC B1 ;  /* 0x0000000000017941 */ /* 0x000fea0003800000 */
.L_x_170:
        /* <DEDUP_REMOVED lines=12> */
.L_x_173:
[----:B------:R-:W-:Y:S05]  /*83b0*/  BSYNC B1 ;  /* 0x0000000000017941 */ /* 0x000fea0003800000 */
.L_x_172:
        /* <DEDUP_REMOVED lines=13> */
.L_x_175:
[----:B------:R-:W-:Y:S05]  /*8490*/  BSYNC B1 ;  /* 0x0000000000017941 */ /* 0x000fea0003800000 */
.L_x_174:
        /* <DEDUP_REMOVED lines=13> */
.L_x_177:
[----:B------:R-:W-:Y:S05]  /*8570*/  BSYNC B1 ;  /* 0x0000000000017941 */ /* 0x000fea0003800000 */
.L_x_176:
        /* <DEDUP_REMOVED lines=12> */
.L_x_179:
[----:B------:R-:W-:Y:S05]  /*8640*/  BSYNC B1 ;  /* 0x0000000000017941 */ /* 0x000fea0003800000 */
.L_x_178:
        /* <DEDUP_REMOVED lines=12> */
.L_x_181:
[----:B------:R-:W-:Y:S05]  /*8710*/  BSYNC B1 ;  /* 0x0000000000017941 */ /* 0x000fea0003800000 */
.L_x_180:
        /* <DEDUP_REMOVED lines=13> */
.L_x_183:
[----:B------:R-:W-:Y:S05]  /*87f0*/  BSYNC B1 ;  /* 0x0000000000017941 */ /* 0x000fea0003800000 */
.L_x_182:
        /* <DEDUP_REMOVED lines=13> */
.L_x_185:
[----:B------:R-:W-:Y:S05]  /*88d0*/  BSYNC B1 ;  /* 0x0000000000017941 */ /* 0x000fea0003800000 */
.L_x_184:
        /* <DEDUP_REMOVED lines=12> */
.L_x_187:
[----:B------:R-:W-:Y:S05]  /*89a0*/  BSYNC B1 ;  /* 0x0000000000017941 */ /* 0x000fea0003800000 */
.L_x_186:
        /* <DEDUP_REMOVED lines=12> */
.L_x_189:
[----:B------:R-:W-:Y:S05]  /*8a70*/  BSYNC B1 ;  /* 0x0000000000017941 */ /* 0x000fea0003800000 */
.L_x_188:
        /* <DEDUP_REMOVED lines=13> */
.L_x_191:
[----:B------:R-:W-:Y:S05]  /*8b50*/  BSYNC B1 ;  /* 0x0000000000017941 */ /* 0x000fea0003800000 */
.L_x_190:
        /* <DEDUP_REMOVED lines=13> */
.L_x_193:
[----:B------:R-:W-:Y:S05]  /*8c30*/  BSYNC B1 ;  /* 0x0000000000017941 */ /* 0x000fea0003800000 */
.L_x_192:
        /* <DEDUP_REMOVED lines=12> */
.L_x_195:
[----:B------:R-:W-:Y:S05]  /*8d00*/  BSYNC B1 ;  /* 0x0000000000017941 */ /* 0x000fea0003800000 */
.L_x_194:
        /* <DEDUP_REMOVED lines=12> */
.L_x_197:
[----:B------:R-:W-:Y:S05]  /*8dd0*/  BSYNC B1 ;  /* 0x0000000000017941 */ /* 0x000fea0003800000 */
.L_x_196:
        /* <DEDUP_REMOVED lines=13> */
.L_x_199:
[----:B------:R-:W-:Y:S05]  /*8eb0*/  BSYNC B1 ;  /* 0x0000000000017941 */ /* 0x000fea0003800000 */
.L_x_198:
        /* <DEDUP_REMOVED lines=13> */
.L_x_201:
[----:B------:R-:W-:Y:S05]  /*8f90*/  BSYNC B1 ;  /* 0x0000000000017941 */ /* 0x000fea0003800000 */
.L_x_200:
        /* <DEDUP_REMOVED lines=12> */
.L_x_203:
[----:B------:R-:W-:Y:S05]  /*9060*/  BSYNC B1 ;  /* 0x0000000000017941 */ /* 0x000fea0003800000 */
.L_x_202:
        /* <DEDUP_REMOVED lines=12> */
.L_x_205:
[----:B------:R-:W-:Y:S05]  /*9130*/  BSYNC B1 ;  /* 0x0000000000017941 */ /* 0x000fea0003800000 */
.L_x_204:
        /* <DEDUP_REMOVED lines=13> */
.L_x_207:
[----:B------:R-:W-:Y:S05]  /*9210*/  BSYNC B1 ;  /* 0x0000000000017941 */ /* 0x000fea0003800000 */
.L_x_206:
        /* <DEDUP_REMOVED lines=13> */
.L_x_209:
[----:B------:R-:W-:Y:S05]  /*92f0*/  BSYNC B1 ;  /* 0x0000000000017941 */ /* 0x000fea0003800000 */
.L_x_208:
        /* <DEDUP_REMOVED lines=12> */
.L_x_211:
[----:B------:R-:W-:Y:S05]  /*93c0*/  BSYNC B1 ;  /* 0x0000000000017941 */ /* 0x000fea0003800000 */
.L_x_210:
        /* <DEDUP_REMOVED lines=12> */
.L_x_213:
[----:B------:R-:W-:Y:S05]  /*9490*/  BSYNC B1 ;  /* 0x0000000000017941 */ /* 0x000fea0003800000 */
.L_x_212:
        /* <DEDUP_REMOVED lines=13> */
.L_x_215:
[----:B------:R-:W-:Y:S05]  /*9570*/  BSYNC B1 ;  /* 0x0000000000017941 */ /* 0x000fea0003800000 */
.L_x_214:
[----:B-----5:R-:W-:Y:S01]  /*9580*/  LOP3.LUT R32, R32, 0xff, RZ, 0xc0, !PT ;  /* 0x000000ff20207812 */ /* 0x020fe200078ec0ff */
[----:B------:R-:W-:Y:S01]  /*9590*/  BSSY B1, `(.L_x_216) ;  /* 0x000000c000017945 */ /* 0x000fe20003800000 */
[----:B------:R-:W-:Y:S02]  /*95a0*/  ISETP.GE.AND P1, PT, R35, 0xb2, PT ;  /* 0x000000b22300780c */ /* 0x000fe40003f26270 */
[----:B------:R-:W-:Y:S02]  /*95b0*/  F2FP.F16.E4M3.UNPACK_B R32, R32 ;  /* 0x00000020ff20723e */ /* 0x000fe400020006ff */
[----:B------:R-:W-:-:S03]  /*95c0*/  ISETP.LT.OR P4, PT, R34, 0x1, !P1 ;  /* 0x000000012200780c */ /* 0x000fc60004f81670 */
[----:B------:R-:W-:-:S05]  /*95d0*/  HADD2.F32 R32, -RZ, R32.H0_H0 ;  /* 0x20000020ff207230 */ /* 0x000fca0000004100 */
[----:B------:R-:W-:-:S04]  /*95e0*/  FMUL R32, R32, UR19 ;  /* 0x0000001320207c20 */ /* 0x000fc80008400000 */
[----:B------:R-:W-:Y:S01]  /*95f0*/  FFMA R32, R23, UR24, R32 ;  /* 0x0000001817207c23 */ /* 0x000fe20008000020 */
[----:B------:R-:W-:-:S04]  /*9600*/  PRMT R23, RZ, 0x7610, R23 ;  /* 0x00007610ff177816 */ /* 0x000fc80000000017 */
[----:B----4-:R-:W-:-:S05]  /*9610*/  F2FP.SATFINITE.E4M3.F32.PACK_AB_MERGE_C R33, RZ, R32, RZ ;  /* 0x00000020ff21723e */ /* 0x010fca00048070ff */
[----:B------:R4:W-:Y:S01]  /*9620*/  @!P2 STG.E.U8 desc[UR30][R24.64+0xb0], R33 ;  /* 0x0000b0211800a986 */ /* 0x0009e2000c10111e */
[----:B------:R-:W-:Y:S05]  /*9630*/  @P4 BRA `(.L_x_217) ;  /* 0x0000000000044947 */ /* 0x000fea0003800000 */
[----:B------:R0:W5:Y:S02]  /*9640*/  LDG.E.U8 R23, desc[UR30][R28.64+0xb1] ;  /* 0x0000b11e1c177981 */ /* 0x000164000c1e1100 */
.L_x_217:
[----:B------:R-:W-:Y:S05]  /*9650*/  BSYNC B1 ;  /* 0x0000000000017941 */ /* 0x000fea0003800000 */
.L_x_216:
[----:B-----5:R-:W-:Y:S01]  /*9660*/  LOP3.LUT R23, R23, 0xff, RZ, 0xc0, !PT ;  /* 0x000000ff17177812 */ /* 0x020fe200078ec0ff */
[----:B------:R-:W-:Y:S01]  /*9670*/  BSSY B1, `(.L_x_218) ;  /* 0x000000b000017945 */ /* 0x000fe20003800000 */
[----:B------:R-:W-:Y:S02]  /*9680*/  ISETP.LT.OR P0, PT, R34, 0x9, !P0 ;  /* 0x000000092200780c */ /* 0x000fe40004701670 */
[----:B------:R-:W-:-:S05]  /*9690*/  F2FP.F16.E4M3.UNPACK_B R23, R23 ;  /* 0x00000017ff17723e */ /* 0x000fca00020006ff */
[----:B------:R-:W-:-:S05]  /*96a0*/  HADD2.F32 R23, -RZ, R23.H0_H0 ;  /* 0x20000017ff177230 */ /* 0x000fca0000004100 */
[----:B------:R-:W-:-:S04]  /*96b0*/  FMUL R23, R23, UR19 ;  /* 0x0000001317177c20 */ /* 0x000fc80008400000 */
[----:B------:R-:W-:Y:S01]  /*96c0*/  FFMA R23, R22, UR24, R23 ;  /* 0x0000001816177c23 */ /* 0x000fe20008000017 */
[----:B------:R-:W-:-:S04]  /*96d0*/  PRMT R22, RZ, 0x7610, R22 ;  /* 0x00007610ff167816 */ /* 0x000fc80000000016 */
[----:B------:R-:W-:-:S05]  /*96e0*/  F2FP.SATFINITE.E4M3.F32.PACK_AB_MERGE_C R23, RZ, R23, RZ ;  /* 0x00000017ff17723e */ /* 0x000fca00048070ff */
[----:B------:R0:W-:Y:S01]  /*96f0*/  @!P4 STG.E.U8 desc[UR30][R24.64+0xb1], R23 ;  /* 0x0000b1171800c986 */ /* 0x0001e2000c10111e */
[----:B------:R-:W-:Y:S05]  /*9700*/  @P0 BRA `(.L_x_219) ;  /* 0x0000000000040947 */ /* 0x000fea0003800000 */
[----:B------:R0:W5:Y:S02]  /*9710*/  LDG.E.U8 R22, desc[UR30][R30.64+0xb0] ;  /* 0x0000b01e1e167981 */ /* 0x000164000c1e1100 */
.L_x_219:
[----:B------:R-:W-:Y:S05]  /*9720*/  BSYNC B1 ;  /* 0x0000000000017941 */ /* 0x000fea0003800000 */
.L_x_218:
        /* <DEDUP_REMOVED lines=8> */
[----:B0-----:R-:W-:-:S05]  /*97b0*/  F2FP.SATFINITE.E4M3.F32.PACK_AB_MERGE_C R23, RZ, R22, RZ ;  /* 0x00000016ff17723e */ /* 0x001fca00048070ff */
[----:B------:R0:W-:Y:S01]  /*97c0*/  @!P0 STG.E.U8 desc[UR30][R26.64+0xb0], R23 ;  /* 0x0000b0171a008986 */ /* 0x0001e2000c10111e */
[----:B------:R-:W-:Y:S05]  /*97d0*/  @P1 BRA `(.L_x_221) ;  /* 0x0000000000041947 */ /* 0x000fea0003800000 */
[----:B------:R0:W5:Y:S02]  /*97e0*/  LDG.E.U8 R21, desc[UR30][R30.64+0xb1] ;  /* 0x0000b11e1e157981 */ /* 0x000164000c1e1100 */
.L_x_221:
[----:B------:R-:W-:Y:S05]  /*97f0*/  BSYNC B1 ;  /* 0x0000000000017941 */ /* 0x000fea0003800000 */
.L_x_220:
        /* <DEDUP_REMOVED lines=13> */
.L_x_223:
[----:B------:R-:W-:Y:S05]  /*98d0*/  BSYNC B1 ;  /* 0x0000000000017941 */ /* 0x000fea0003800000 */
.L_x_222:
        /* <DEDUP_REMOVED lines=13> */
.L_x_225:
[----:B------:R-:W-:Y:S05]  /*99b0*/  BSYNC B1 ;  /* 0x0000000000017941 */ /* 0x000fea0003800000 */
.L_x_224:
        /* <DEDUP_REMOVED lines=12> */
.L_x_227:
[----:B------:R-:W-:Y:S05]  /*9a80*/  BSYNC B1 ;  /* 0x0000000000017941 */ /* 0x000fea0003800000 */
.L_x_226:
        /* <DEDUP_REMOVED lines=12> */
.L_x_229:
[----:B------:R-:W-:Y:S05]  /*9b50*/  BSYNC B1 ;  /* 0x0000000000017941 */ /* 0x000fea0003800000 */
.L_x_228:
        /* <DEDUP_REMOVED lines=13> */
.L_x_231:
[----:B------:R-:W-:Y:S05]  /*9c30*/  BSYNC B1 ;  /* 0x0000000000017941 */ /* 0x000fea0003800000 */
.L_x_230:
        /* <DEDUP_REMOVED lines=13> */
.L_x_233:
[----:B------:R-:W-:Y:S05]  /*9d10*/  BSYNC B1 ;  /* 0x0000000000017941 */ /* 0x000fea0003800000 */
.L_x_232:
        /* <DEDUP_REMOVED lines=12> */
.L_x_235:
[----:B------:R-:W-:Y:S05]  /*9de0*/  BSYNC B1 ;  /* 0x0000000000017941 */ /* 0x000fea0003800000 */
.L_x_234:
        /* <DEDUP_REMOVED lines=12> */
.L_x_237:
[----:B------:R-:W-:Y:S05]  /*9eb0*/  BSYNC B1 ;  /* 0x0000000000017941 */ /* 0x000fea0003800000 */
.L_x_236:
        /* <DEDUP_REMOVED lines=13> */
.L_x_239:
[----:B------:R-:W-:Y:S05]  /*9f90*/  BSYNC B1 ;  /* 0x0000000000017941 */ /* 0x000fea0003800000 */
.L_x_238:
        /* <DEDUP_REMOVED lines=13> */
.L_x_241:
[----:B------:R-:W-:Y:S05]  /*a070*/  BSYNC B1 ;  /* 0x0000000000017941 */ /* 0x000fea0003800000 */
.L_x_240:
        /* <DEDUP_REMOVED lines=12> */
.L_x_243:
[----:B------:R-:W-:Y:S05]  /*a140*/  BSYNC B1 ;  /* 0x0000000000017941 */ /* 0x000fea0003800000 */
.L_x_242:
        /* <DEDUP_REMOVED lines=12> */
.L_x_245:
[----:B------:R-:W-:Y:S05]  /*a210*/  BSYNC B1 ;  /* 0x0000000000017941 */ /* 0x000fea0003800000 */
.L_x_244:
        /* <DEDUP_REMOVED lines=13> */
.L_x_247:
[----:B------:R-:W-:Y:S05]  /*a2f0*/  BSYNC B1 ;  /* 0x0000000000017941 */ /* 0x000fea0003800000 */
.L_x_246:
        /* <DEDUP_REMOVED lines=13> */
.L_x_249:
[----:B------:R-:W-:Y:S05]  /*a3d0*/  BSYNC B1 ;  /* 0x0000000000017941 */ /* 0x000fea0003800000 */
.L_x_248:
        /* <DEDUP_REMOVED lines=12> */
.L_x_251:
[----:B------:R-:W-:Y:S05]  /*a4a0*/  BSYNC B1 ;  /* 0x0000000000017941 */ /* 0x000fea0003800000 */
.L_x_250:
        /* <DEDUP_REMOVED lines=12> */
.L_x_253:
[----:B------:R-:W-:Y:S05]  /*a570*/  BSYNC B1 ;  /* 0x0000000000017941 */ /* 0x000fea0003800000 */
.L_x_252:
        /* <DEDUP_REMOVED lines=13> */
.L_x_255:
[----:B------:R-:W-:Y:S05]  /*a650*/  BSYNC B1 ;  /* 0x0000000000017941 */ /* 0x000fea0003800000 */
.L_x_254:
        /* <DEDUP_REMOVED lines=13> */
.L_x_257:
[----:B------:R-:W-:Y:S05]  /*a730*/  BSYNC B1 ;  /* 0x0000000000017941 */ /* 0x000fea0003800000 */
.L_x_256:
        /* <DEDUP_REMOVED lines=12> */
.L_x_259:
[----:B------:R-:W-:Y:S05]  /*a800*/  BSYNC B1 ;  /* 0x0000000000017941 */ /* 0x000fea0003800000 */
.L_x_258:
[----:B-----5:R-:W-:Y:S01]  /*a810*/  LOP3.LUT R2, R2, 0xff, RZ, 0xc0, !PT ;  /* 0x000000ff02027812 */ /* 0x020fe200078ec0ff */
[----:B------:R-:W-:Y:S01]  /*a820*/  BSSY B1, `(.L_x_260) ;  /* 0x000000b000017945 */ /* 0x000fe20003800000 */
[----:B------:R-:W-:Y:S02]  /*a830*/  ISETP.LT.OR P1, PT, R34, 0x9, !P1 ;  /* 0x000000092200780c */ /* 0x000fe40004f21670 */
[----:B------:R-:W-:-:S05]  /*a840*/  F2FP.F16.E4M3.UNPACK_B R2, R2 ;  /* 0x00000002ff02723e */ /* 0x000fca00020006ff */
[----:B------:R-:W-:-:S05]  /*a850*/  HADD2.F32 R2, -RZ, R2.H0_H0 ;  /* 0x20000002ff027230 */ /* 0x000fca0000004100 */
[----:B0-----:R-:W-:-:S04]  /*a860*/  FMUL R3, R2, UR19 ;  /* 0x0000001302037c20 */ /* 0x001fc80008400000 */
[----:B------:R-:W-:Y:S01]  /*a870*/  FFMA R3, R0, UR24, R3 ;  /* 0x0000001800037c23 */ /* 0x000fe20008000003 */
[----:B------:R-:W-:-:S04]  /*a880*/  PRMT R0, RZ, 0x7610, R0 ;  /* 0x00007610ff007816 */ /* 0x000fc80000000000 */
[----:B------:R-:W-:-:S05]  /*a890*/  F2FP.SATFINITE.E4M3.F32.PACK_AB_MERGE_C R3, RZ, R3, RZ ;  /* 0x00000003ff03723e */ /* 0x000fca00048070ff */
[----:B------:R0:W-:Y:S01]  /*a8a0*/  @!P0 STG.E.U8 desc[UR30][R26.64+0xd8], R3 ;  /* 0x0000d8031a008986 */ /* 0x0001e2000c10111e */
[----:B------:R-:W-:Y:S05]  /*a8b0*/  @P1 BRA `(.L_x_261) ;  /* 0x0000000000041947 */ /* 0x000fea0003800000 */
[----:B------:R0:W5:Y:S02]  /*a8c0*/  LDG.E.U8 R0, desc[UR30][R30.64+0xd9] ;  /* 0x0000d91e1e007981 */ /* 0x000164000c1e1100 */
.L_x_261:
[----:B------:R-:W-:Y:S05]  /*a8d0*/  BSYNC B1 ;  /* 0x0000000000017941 */ /* 0x000fea0003800000 */
.L_x_260:
[----:B------:R-:W-:Y:S05]  /*a8e0*/  @P1 BRA `(.L_x_262) ;  /* 0x0000002000001947 */ /* 0x000fea0003800000 */
[----:B-----5:R-:W-:-:S04]  /*a8f0*/  LOP3.LUT R0, R0, 0xff, RZ, 0xc0, !PT ;  /* 0x000000ff00007812 */ /* 0x020fc800078ec0ff */
[----:B------:R-:W-:-:S05]  /*a900*/  F2FP.F16.E4M3.UNPACK_B R0, R0 ;  /* 0x00000000ff00723e */ /* 0x000fca00020006ff */
[----:B------:R-:W-:-:S05]  /*a910*/  HADD2.F32 R0, -RZ, R0.H0_H0 ;  /* 0x20000000ff007230 */ /* 0x000fca0000004100 */
[----:B0-----:R-:W-:-:S04]  /*a920*/  FMUL R3, R0, UR19 ;  /* 0x0000001300037c20 */ /* 0x001fc80008400000 */
[----:B------:R-:W-:-:S05]  /*a930*/  FFMA R3, R224, UR24, R3 ;  /* 0x00000018e0037c23 */ /* 0x000fca0008000003 */
[----:B------:R-:W-:-:S05]  /*a940*/  F2FP.SATFINITE.E4M3.F32.PACK_AB_MERGE_C R3, RZ, R3, RZ ;  /* 0x00000003ff03723e */ /* 0x000fca00048070ff */
[----:B------:R0:W-:Y:S01]  /*a950*/  STG.E.U8 desc[UR30][R26.64+0xd9], R3 ;  /* 0x0000d9031a007986 */ /* 0x0001e2000c10111e */
[----:B------:R-:W-:Y:S05]  /*a960*/  BRA `(.L_x_262) ;  /* 0x0000001c00e07947 */ /* 0x000fea0003800000 */
.L_x_37:
[C---:B------:R-:W-:Y:S01]  /*a970*/  ISETP.GE.AND P0, PT, R35.reuse, 0x2, PT ;  /* 0x000000022300780c */ /* 0x040fe20003f06270 */
[----:B------:R-:W-:Y:S01]  /*a980*/  FMUL R222, R222, UR24 ;  /* 0x00000018dede7c20 */ /* 0x000fe20008400000 */
[----:B------:R-:W-:Y:S01]  /*a990*/  ISETP.GE.AND P1, PT, R35, 0x1, PT ;  /* 0x000000012300780c */ /* 0x000fe20003f26270 */
[----:B------:R-:W-:Y:S01]  /*a9a0*/  FMUL R223, R223, UR24 ;  /* 0x00000018dfdf7c20 */ /* 0x000fe20008400000 */
[----:B------:R-:W-:Y:S01]  /*a9b0*/  ISETP.LT.OR P4, PT, R34, 0x1, !P0 ;  /* 0x000000012200780c */ /* 0x000fe20004781670 */
[----:B------:R-:W-:Y:S01]  /*a9c0*/  FMUL R220, R220, UR24 ;  /* 0x00000018dcdc7c20 */ /* 0x000fe20008400000 */
[----:B------:R-:W-:Y:S01]  /*a9d0*/  ISETP.LT.OR P2, PT, R34, 0x1, !P1 ;  /* 0x000000012200780c */ /* 0x000fe20004f41670 */
[----:B------:R-:W-:Y:S01]  /*a9e0*/  FMUL R221, R221, UR24 ;  /* 0x00000018dddd7c20 */ /* 0x000fe20008400000 */
[----:B------:R-:W-:Y:S01]  /*a9f0*/  F2FP.SATFINITE.E4M3.F32.PACK_AB_MERGE_C R29, RZ, R222, RZ ;  /* 0x000000deff1d723e */ /* 0x000fe200048070ff */
[----:B------:R-:W-:Y:S01]  /*aa00*/  FMUL R219, R219, UR24 ;  /* 0x00000018dbdb7c20 */ /* 0x000fe20008400000 */
[----:B------:R-:W-:Y:S01]  /*aa10*/  F2FP.SATFINITE.E4M3.F32.PACK_AB_MERGE_C R223, RZ, R223, RZ ;  /* 0x000000dfffdf723e */ /* 0x000fe200048070ff */
[----:B------:R-:W-:Y:S01]  /*aa20*/  FMUL R218, R218, UR24 ;  /* 0x00000018dada7c20 */ /* 0x000fe20008400000 */
[C---:B------:R-:W-:Y:S01]  /*aa30*/  ISETP.LT.OR P0, PT, R34.reuse, 0x9, !P0 ;  /* 0x000000092200780c */ /* 0x040fe20004701670 */
[----:B------:R-:W-:Y:S01]  /*aa40*/  FMUL R217, R217, UR24 ;  /* 0x00000018d9d97c20 */ /* 0x000fe20008400000 */
[----:B------:R-:W-:Y:S01]  /*aa50*/  ISETP.LT.OR P1, PT, R34, 0x9, !P1 ;  /* 0x000000092200780c */ /* 0x000fe20004f21670 */
[----:B------:R-:W-:Y:S01]  /*aa60*/  FMUL R216, R216, UR24 ;  /* 0x00000018d8d87c20 */ /* 0x000fe20008400000 */
[----:B------:R-:W-:Y:S01]  /*aa70*/  F2FP.SATFINITE.E4M3.F32.PACK_AB_MERGE_C R221, RZ, R221, RZ ;  /* 0x000000ddffdd723e */ /* 0x000fe200048070ff */
[----:B------:R0:W-:Y:S01]  /*aa80*/  @!P4 STG.E.U8 desc[UR30][R24.64+0x1], R29 ;  /* 0x0000011d1800c986 */ /* 0x0001e2000c10111e */
[----:B------:R-:W-:Y:S01]  /*aa90*/  ISETP.GE.AND P4, PT, R35, 0x9, PT ;  /* 0x000000092300780c */ /* 0x000fe20003f86270 */
[----:B------:R-:W-:Y:S01]  /*aaa0*/  FMUL R215, R215, UR24 ;  /* 0x00000018d7d77c20 */ /* 0x000fe20008400000 */
[----:B------:R-:W-:Y:S01]  /*aab0*/  F2FP.SATFINITE.E4M3.F32.PACK_AB_MERGE_C R219, RZ, R219, RZ ;  /* 0x000000dbffdb723e */ /* 0x000fe200048070ff */
[----:B------:R-:W-:Y:S01]  /*aac0*/  @!P2 STG.E.U8 desc[UR30][R24.64], R223 ;  /* 0x000000df1800a986 */ /* 0x000fe2000c10111e */
[----:B------:R-:W-:Y:S01]  /*aad0*/  ISETP.GE.AND P2, PT, R35, 0xa, PT ;  /* 0x0000000a2300780c */ /* 0x000fe20003f46270 */
[----:B------:R-:W-:Y:S01]  /*aae0*/  FMUL R214, R214, UR24 ;  /* 0x00000018d6d67c20 */ /* 0x000fe20008400000 */
[C---:B------:R-:W-:Y:S01]  /*aaf0*/  ISETP.LT.OR P5, PT, R34.reuse, 0x1, !P4 ;  /* 0x000000012200780c */ /* 0x040fe200067a1670 */
[----:B------:R-:W-:Y:S01]  /*ab00*/  FMUL R213, R213, UR24 ;  /* 0x00000018d5d57c20 */ /* 0x000fe20008400000 */
[C---:B------:R-:W-:Y:S01]  /*ab10*/  ISETP.LT.OR P6, PT, R34.reuse, 0x1, !P2 ;  /* 0x000000012200780c */ /* 0x040fe200057c1670 */
[----:B------:R-:W-:Y:S01]  /*ab20*/  @!P1 STG.E.U8 desc[UR30][R26.64], R221 ;  /* 0x000000dd1a009986 */ /* 0x000fe2000c10111e */
[----:B------:R-:W-:Y:S01]  /*ab30*/  ISETP.LT.OR P4, PT, R34, 0x9, !P4 ;  /* 0x000000092200780c */ /* 0x000fe20006781670 */
[----:B------:R-:W-:Y:S01]  /*ab40*/  FMUL R212, R212, UR24 ;  /* 0x00000018d4d47c20 */ /* 0x000fe20008400000 */
[----:B0-----:R-:W-:Y:S01]  /*ab50*/  F2FP.SATFINITE.E4M3.F32.PACK_AB_MERGE_C R29, RZ, R220, RZ ;  /* 0x000000dcff1d723e */ /* 0x001fe200048070ff */
[----:B------:R-:W-:Y:S01]  /*ab60*/  FMUL R211, R211, UR24 ;  /* 0x00000018d3d37c20 */ /* 0x000fe20008400000 */
[----:B------:R-:W-:Y:S01]  /*ab70*/  F2FP.SATFINITE.E4M3.F32.PACK_AB_MERGE_C R31, RZ, R218, RZ ;  /* 0x000000daff1f723e */ /* 0x000fe200048070ff */
[----:B------:R-:W-:Y:S01]  /*ab80*/  FMUL R210, R210, UR24 ;  /* 0x00000018d2d27c20 */ /* 0x000fe20008400000 */
[C---:B------:R-:W-:Y:S01]  /*ab90*/  ISETP.LT.OR P2, PT, R34.reuse, 0x9, !P2 ;  /* 0x000000092200780c */ /* 0x040fe20005741670 */
[----:B------:R0:W-:Y:S01]  /*aba0*/  @!P0 STG.E.U8 desc[UR30][R26.64+0x1], R29 ;  /* 0x0000011d1a008986 */ /* 0x0001e2000c10111e */
[----:B------:R-:W-:Y:S01]  /*abb0*/  ISETP.GE.AND P0, PT, R35, 0x11, PT ;  /* 0x000000112300780c */ /* 0x000fe20003f06270 */
[----:B------:R-:W-:Y:S01]  /*abc0*/  FMUL R209, R209, UR24 ;  /* 0x00000018d1d17c20 */ /* 0x000fe20008400000 */
[----:B------:R-:W-:Y:S01]  /*abd0*/  ISETP.GE.AND P1, PT, R35, 0x12, PT ;  /* 0x000000122300780c */ /* 0x000fe20003f26270 */
[----:B------:R-:W-:Y:S01]  /*abe0*/  @!P5 STG.E.U8 desc[UR30][R24.64+0x8], R219 ;  /* 0x000008db1800d986 */ /* 0x000fe2000c10111e */
[----:B------:R-:W-:Y:S01]  /*abf0*/  ISETP.LT.OR P5, PT, R34, 0x1, !P0 ;  /* 0x000000012200780c */ /* 0x000fe200047a1670 */
[----:B------:R-:W-:Y:S01]  /*ac00*/  FMUL R208, R208, UR24 ;  /* 0x00000018d0d07c20 */ /* 0x000fe20008400000 */
[----:B------:R-:W-:Y:S01]  /*ac10*/  F2FP.SATFINITE.E4M3.F32.PACK_AB_MERGE_C R217, RZ, R217, RZ ;  /* 0x000000d9ffd9723e */ /* 0x000fe200048070ff */
[----:B------:R1:W-:Y:S01]  /*ac20*/  @!P6 STG.E.U8 desc[UR30][R24.64+0x9], R31 ;  /* 0x0000091f1800e986 */ /* 0x0003e2000c10111e */
[----:B------:R-:W-:Y:S01]  /*ac30*/  ISETP.LT.OR P6, PT, R34, 0x1, !P1 ;  /* 0x000000012200780c */ /* 0x000fe20004fc1670 */
[----:B------:R-:W-:Y:S01]  /*ac40*/  FMUL R207, R207, UR24 ;  /* 0x00000018cfcf7c20 */ /* 0x000fe20008400000 */
[----:B------:R-:W-:Y:S01]  /*ac50*/  F2FP.SATFINITE.E4M3.F32.PACK_AB_MERGE_C R215, RZ, R215, RZ ;  /* 0x000000d7ffd7723e */ /* 0x000fe200048070ff */
[----:B------:R-:W-:Y:S01]  /*ac60*/  @!P4 STG.E.U8 desc[UR30][R26.64+0x8], R217 ;  /* 0x000008d91a00c986 */ /* 0x000fe2000c10111e */
[----:B0-----:R-:W-:Y:S01]  /*ac70*/  F2FP.SATFINITE.E4M3.F32.PACK_AB_MERGE_C R29, RZ, R216, RZ ;  /* 0x000000d8ff1d723e */ /* 0x001fe200048070ff */
[----:B------:R-:W-:Y:S01]  /*ac80*/  FMUL R206, R206, UR24 ;  /* 0x00000018cece7c20 */ /* 0x000fe20008400000 */
[----:B------:R-:W-:Y:S01]  /*ac90*/  ISETP.GE.AND P4, PT, R35, 0x19, PT ;  /* 0x000000192300780c */ /* 0x000fe20003f86270 */
[----:B------:R-:W-:Y:S01]  /*aca0*/  FMUL R205, R205, UR24 ;  /* 0x00000018cdcd7c20 */ /* 0x000fe20008400000 */
[C---:B------:R-:W-:Y:S01]  /*acb0*/  ISETP.LT.OR P0, PT, R34.reuse, 0x9, !P0 ;  /* 0x000000092200780c */ /* 0x040fe20004701670 */
[----:B------:R0:W-:Y:S01]  /*acc0*/  @!P2 STG.E.U8 desc[UR30][R26.64+0x9], R29 ;  /* 0x0000091d1a00a986 */ /* 0x0001e2000c10111e */
[----:B------:R-:W-:Y:S01]  /*acd0*/  ISETP.LT.OR P1, PT, R34, 0x9, !P1 ;  /* 0x000000092200780c */ /* 0x000fe20004f21670 */
[----:B------:R-:W-:Y:S01]  /*ace0*/  FMUL R204, R204, UR24 ;  /* 0x00000018cccc7c20 */ /* 0x000fe20008400000 */
[----:B-1----:R-:W-:Y:S01]  /*acf0*/  F2FP.SATFINITE.E4M3.F32.PACK_AB_MERGE_C R31, RZ, R214, RZ ;  /* 0x000000d6ff1f723e */ /* 0x002fe200048070ff */
[----:B------:R-:W-:Y:S01]  /*ad00*/  @!P5 STG.E.U8 desc[UR30][R24.64+0x10], R215 ;  /* 0x000010d71800d986 */ /* 0x000fe2000c10111e */
[----:B------:R-:W-:Y:S01]  /*ad10*/  ISETP.GE.AND P2, PT, R35, 0x1a, PT ;  /* 0x0000001a2300780c */ /* 0x000fe20003f46270 */
[----:B------:R-:W-:Y:S01]  /*ad20*/  FMUL R203, R203, UR24 ;  /* 0x00000018cbcb7c20 */ /* 0x000fe20008400000 */
[C---:B------:R-:W-:Y:S01]  /*ad30*/  ISETP.LT.OR P5, PT, R34.reuse, 0x1, !P4 ;  /* 0x000000012200780c */ /* 0x040fe200067a1670 */
[----:B------:R1:W-:Y:S01]  /*ad40*/  @!P6 STG.E.U8 desc[UR30][R24.64+0x11], R31 ;  /* 0x0000111f1800e986 */ /* 0x0003e2000c10111e */
[----:B------:R-:W-:Y:S01]  /*ad50*/  ISETP.LT.OR P6, PT, R34, 0x1, !P2 ;  /* 0x000000012200780c */ /* 0x000fe200057c1670 */
[----:B------:R-:W-:Y:S01]  /*ad60*/  FMUL R202, R202, UR24 ;  /* 0x00000018caca7c20 */ /* 0x000fe20008400000 */
[----:B------:R-:W-:Y:S01]  /*ad70*/  F2FP.SATFINITE.E4M3.F32.PACK_AB_MERGE_C R213, RZ, R213, RZ ;  /* 0x000000d5ffd5723e */ /* 0x000fe200048070ff */
[----:B------:R-:W-:Y:S01]  /*ad80*/  FMUL R201, R201, UR24 ;  /* 0x00000018c9c97c20 */ /* 0x000fe20008400000 */
[----:B0-----:R-:W-:Y:S01]  /*ad90*/  F2FP.SATFINITE.E4M3.F32.PACK_AB_MERGE_C R29, RZ, R212, RZ ;  /* 0x000000d4ff1d723e */ /* 0x001fe200048070ff */
[----:B------:R-:W-:Y:S01]  /*ada0*/  FMUL R200, R200, UR24 ;  /* 0x00000018c8c87c20 */ /* 0x000fe20008400000 */
[----:B------:R-:W-:Y:S01]  /*adb0*/  F2FP.SATFINITE.E4M3.F32.PACK_AB_MERGE_C R211, RZ, R211, RZ ;  /* 0x000000d3ffd3723e */ /* 0x000fe200048070ff */
[----:B------:R-:W-:Y:S01]  /*adc0*/  @!P0 STG.E.U8 desc[UR30][R26.64+0x10], R213 ;  /* 0x000010d51a008986 */ /* 0x000fe2000c10111e */
[----:B------:R-:W-:Y:S01]  /*add0*/  ISETP.GE.AND P0, PT, R35, 0x21, PT ;  /* 0x000000212300780c */ /* 0x000fe20003f06270 */
[----:B------:R-:W-:Y:S01]  /*ade0*/  FMUL R199, R199, UR24 ;  /* 0x00000018c7c77c20 */ /* 0x000fe20008400000 */
[----:B------:R-:W-:Y:S01]  /*adf0*/  ISETP.LT.OR P4, PT, R34, 0x9, !P4 ;  /* 0x000000092200780c */ /* 0x000fe20006781670 */
[----:B------:R0:W-:Y:S01]  /*ae00*/  @!P1 STG.E.U8 desc[UR30][R26.64+0x11], R29 ;  /* 0x0000111d1a009986 */ /* 0x0001e2000c10111e */
[----:B-1----:R-:W-:Y:S01]  /*ae10*/  F2FP.SATFINITE.E4M3.F32.PACK_AB_MERGE_C R31, RZ, R210, RZ ;  /* 0x000000d2ff1f723e */ /* 0x002fe200048070ff */
[----:B------:R-:W-:Y:S01]  /*ae20*/  FMUL R198, R198, UR24 ;  /* 0x00000018c6c67c20 */ /* 0x000fe20008400000 */
[C---:B------:R-:W-:Y:S01]  /*ae30*/  ISETP.LT.OR P2, PT, R34.reuse, 0x9, !P2 ;  /* 0x000000092200780c */ /* 0x040fe20005741670 */
        /* <DEDUP_REMOVED lines=219> */
[----:B------:R-:W-:Y:S01]  /*bbf0*/  ISETP.LT.OR P1, PT, R34, 0x9, !P1 ;  /* 0x000000092200780c */ /* 0x000fe20004f21670 */
        /* <DEDUP_REMOVED lines=15> */
[C---:B------:R-:W-:Y:S01]  /*bcf0*/  ISETP.LT.OR P4, PT, R34.reuse, 0x9, !P4 ;  /* 0x000000092200780c */ /* 0x040fe20006781670 */
        /* <DEDUP_REMOVED lines=38> */
[----:B-----5:R-:W-:Y:S01]  /*bf60*/  FMUL R2, R2, UR24 ;  /* 0x0000001802027c20 */ /* 0x020fe20008400000 */
[C---:B------:R-:W-:Y:S01]  /*bf70*/  ISETP.LT.OR P4, PT, R34.reuse, 0x9, !P4 ;  /* 0x000000092200780c */ /* 0x040fe20006781670 */
        /* <DEDUP_REMOVED lines=11> */
[----:B------:R-:W-:-:S02]  /*c030*/  F2FP.SATFINITE.E4M3.F32.PACK_AB_MERGE_C R153, RZ, R153, RZ ;  /* 0x00000099ff99723e */ /* 0x000fc400048070ff */
[----:B0-----:R-:W-:Y:S02]  /*c040*/  F2FP.SATFINITE.E4M3.F32.PACK_AB_MERGE_C R29, RZ, R152, RZ ;  /* 0x00000098ff1d723e */ /* 0x001fe400048070ff */
[----:B------:R-:W-:Y:S01]  /*c050*/  F2FP.SATFINITE.E4M3.F32.PACK_AB_MERGE_C R151, RZ, R151, RZ ;  /* 0x00000097ff97723e */ /* 0x000fe200048070ff */
[----:B------:R-:W-:Y:S01]  /*c060*/  @!P4 STG.E.U8 desc[UR30][R26.64+0x88], R153 ;  /* 0x000088991a00c986 */ /* 0x000fe2000c10111e */
[C---:B------:R-:W-:Y:S02]  /*c070*/  ISETP.LT.OR P0, PT, R34.reuse, 0x9, !P0 ;  /* 0x000000092200780c */ /* 0x040fe40004701670 */
[----:B------:R-:W-:Y:S01]  /*c080*/  ISETP.LT.OR P5, PT, R34, 0x9, !P5 ;  /* 0x000000092200780c */ /* 0x000fe20006fa1670 */
[----:B------:R0:W-:Y:S01]  /*c090*/  @!P2 STG.E.U8 desc[UR30][R26.64+0x89], R29 ;  /* 0x0000891d1a00a986 */ /* 0x0001e2000c10111e */
[----:B-1----:R-:W-:Y:S02]  /*c0a0*/  F2FP.SATFINITE.E4M3.F32.PACK_AB_MERGE_C R31, RZ, R150, RZ ;  /* 0x00000096ff1f723e */ /* 0x002fe400048070ff */
[----:B------:R-:W-:Y:S01]  /*c0b0*/  F2FP.SATFINITE.E4M3.F32.PACK_AB_MERGE_C R149, RZ, R149, RZ ;  /* 0x00000095ff95723e */ /* 0x000fe200048070ff */
[----:B------:R-:W-:Y:S01]  /*c0c0*/  @!P1 STG.E.U8 desc[UR30][R24.64+0x90], R151 ;  /* 0x0000909718009986 */ /* 0x000fe2000c10111e */
[----:B------:R-:W-:-:S02]  /*c0d0*/  ISETP.GE.AND P1, PT, R35, 0x9a, PT ;  /* 0x0000009a2300780c */ /* 0x000fc40003f26270 */
[----:B------:R-:W-:Y:S01]  /*c0e0*/  F2FP.SATFINITE.E4M3.F32.PACK_AB_MERGE_C R147, RZ, R147, RZ ;  /* 0x00000093ff93723e */ /* 0x000fe200048070ff */
[----:B------:R1:W-:Y:S01]  /*c0f0*/  @!P6 STG.E.U8 desc[UR30][R24.64+0x91], R31 ;  /* 0x0000911f1800e986 */ /* 0x0003e2000c10111e */
[----:B------:R-:W-:Y:S02]  /*c100*/  ISETP.GE.AND P6, PT, R35, 0x99, PT ;  /* 0x000000992300780c */ /* 0x000fe40003fc6270 */
[C---:B------:R-:W-:Y:S01]  /*c110*/  ISETP.LT.OR P4, PT, R34.reuse, 0x1, !P1 ;  /* 0x000000012200780c */ /* 0x040fe20004f81670 */
[----:B------:R-:W-:Y:S01]  /*c120*/  @!P0 STG.E.U8 desc[UR30][R26.64+0x90], R149 ;  /* 0x000090951a008986 */ /* 0x000fe2000c10111e */
[C---:B------:R-:W-:Y:S02]  /*c130*/  ISETP.LT.OR P2, PT, R34.reuse, 0x1, !P6 ;  /* 0x000000012200780c */ /* 0x040fe40007741670 */
[----:B0-----:R-:W-:Y:S02]  /*c140*/  F2FP.SATFINITE.E4M3.F32.PACK_AB_MERGE_C R29, RZ, R148, RZ ;  /* 0x00000094ff1d723e */ /* 0x001fe400048070ff */
[----:B------:R-:W-:-:S02]  /*c150*/  ISETP.LT.OR P0, PT, R34, 0x9, !P6 ;  /* 0x000000092200780c */ /* 0x000fc40007701670 */
[----:B------:R-:W-:Y:S01]  /*c160*/  ISETP.LT.OR P1, PT, R34, 0x9, !P1 ;  /* 0x000000092200780c */ /* 0x000fe20004f21670 */
[----:B------:R0:W-:Y:S01]  /*c170*/  @!P5 STG.E.U8 desc[UR30][R26.64+0x91], R29 ;  /* 0x0000911d1a00d986 */ /* 0x0001e2000c10111e */
[----:B-1----:R-:W-:Y:S02]  /*c180*/  F2FP.SATFINITE.E4M3.F32.PACK_AB_MERGE_C R31, RZ, R146, RZ ;  /* 0x00000092ff1f723e */ /* 0x002fe400048070ff */
[----:B------:R-:W-:Y:S02]  /*c190*/  F2FP.SATFINITE.E4M3.F32.PACK_AB_MERGE_C R145, RZ, R145, RZ ;  /* 0x00000091ff91723e */ /* 0x000fe400048070ff */
[----:B------:R-:W-:Y:S01]  /*c1a0*/  F2FP.SATFINITE.E4M3.F32.PACK_AB_MERGE_C R143, RZ, R143, RZ ;  /* 0x0000008fff8f723e */ /* 0x000fe200048070ff */
[----:B------:R-:W-:Y:S01]  /*c1b0*/  @!P2 STG.E.U8 desc[UR30][R24.64+0x98], R147 ;  /* 0x000098931800a986 */ /* 0x000fe2000c10111e */
[C---:B------:R-:W-:Y:S02]  /*c1c0*/  ISETP.GE.AND P2, PT, R35.reuse, 0xa2, PT ;  /* 0x000000a22300780c */ /* 0x040fe40003f46270 */
[----:B------:R-:W-:Y:S01]  /*c1d0*/  F2FP.SATFINITE.E4M3.F32.PACK_AB_MERGE_C R141, RZ, R141, RZ ;  /* 0x0000008dff8d723e */ /* 0x000fe200048070ff */
[----:B------:R1:W-:Y:S01]  /*c1e0*/  @!P4 STG.E.U8 desc[UR30][R24.64+0x99], R31 ;  /* 0x0000991f1800c986 */ /* 0x0003e2000c10111e */
[----:B------:R-:W-:-:S02]  /*c1f0*/  ISETP.GE.AND P4, PT, R35, 0xa1, PT ;  /* 0x000000a12300780c */ /* 0x000fc40003f86270 */
[C---:B------:R-:W-:Y:S01]  /*c200*/  ISETP.LT.OR P6, PT, R34.reuse, 0x1, !P2 ;  /* 0x000000012200780c */ /* 0x040fe200057c1670 */
[----:B------:R-:W-:Y:S01]  /*c210*/  @!P0 STG.E.U8 desc[UR30][R26.64+0x98], R145 ;  /* 0x000098911a008986 */ /* 0x000fe2000c10111e */
[C---:B------:R-:W-:Y:S02]  /*c220*/  ISETP.LT.OR P5, PT, R34.reuse, 0x1, !P4 ;  /* 0x000000012200780c */ /* 0x040fe400067a1670 */
[----:B------:R-:W-:Y:S02]  /*c230*/  ISETP.LT.OR P4, PT, R34, 0x9, !P4 ;  /* 0x000000092200780c */ /* 0x000fe40006781670 */
[----:B0-----:R-:W-:Y:S02]  /*c240*/  F2FP.SATFINITE.E4M3.F32.PACK_AB_MERGE_C R29, RZ, R144, RZ ;  /* 0x00000090ff1d723e */ /* 0x001fe400048070ff */
[C---:B------:R-:W-:Y:S02]  /*c250*/  ISETP.GE.AND P0, PT, R35.reuse, 0xaa, PT ;  /* 0x000000aa2300780c */ /* 0x040fe40003f06270 */
[----:B-1----:R-:W-:Y:S01]  /*c260*/  F2FP.SATFINITE.E4M3.F32.PACK_AB_MERGE_C R31, RZ, R142, RZ ;  /* 0x0000008eff1f723e */ /* 0x002fe200048070ff */
[----:B------:R0:W-:Y:S01]  /*c270*/  @!P1 STG.E.U8 desc[UR30][R26.64+0x99], R29 ;  /* 0x0000991d1a009986 */ /* 0x0001e2000c10111e */
[----:B------:R-:W-:-:S02]  /*c280*/  ISETP.GE.AND P1, PT, R35, 0xa9, PT ;  /* 0x000000a92300780c */ /* 0x000fc40003f26270 */
[C---:B------:R-:W-:Y:S01]  /*c290*/  ISETP.LT.OR P2, PT, R34.reuse, 0x9, !P2 ;  /* 0x000000092200780c */ /* 0x040fe20005741670 */
[----:B------:R-:W-:Y:S01]  /*c2a0*/  @!P5 STG.E.U8 desc[UR30][R24.64+0xa0], R143 ;  /* 0x0000a08f1800d986 */ /* 0x000fe2000c10111e */
[C---:B------:R-:W-:Y:S02]  /*c2b0*/  ISETP.LT.OR P5, PT, R34.reuse, 0x1, !P0 ;  /* 0x000000012200780c */ /* 0x040fe400047a1670 */
[----:B------:R-:W-:Y:S01]  /*c2c0*/  F2FP.SATFINITE.E4M3.F32.PACK_AB_MERGE_C R139, RZ, R139, RZ ;  /* 0x0000008bff8b723e */ /* 0x000fe200048070ff */
[----:B------:R1:W-:Y:S01]  /*c2d0*/  @!P6 STG.E.U8 desc[UR30][R24.64+0xa1], R31 ;  /* 0x0000a11f1800e986 */ /* 0x0003e2000c10111e */
[----:B------:R-:W-:Y:S02]  /*c2e0*/  F2FP.SATFINITE.E4M3.F32.PACK_AB_MERGE_C R137, RZ, R137, RZ ;  /* 0x00000089ff89723e */ /* 0x000fe400048070ff */
[C---:B------:R-:W-:Y:S01]  /*c2f0*/  ISETP.LT.OR P0, PT, R34.reuse, 0x9, !P0 ;  /* 0x000000092200780c */ /* 0x040fe20004701670 */
[----:B------:R-:W-:Y:S01]  /*c300*/  @!P4 STG.E.U8 desc[UR30][R26.64+0xa0], R141 ;  /* 0x0000a08d1a00c986 */ /* 0x000fe2000c10111e */
[----:B------:R-:W-:-:S02]  /*c310*/  ISETP.LT.OR P4, PT, R34, 0x1, !P1 ;  /* 0x000000012200780c */ /* 0x000fc40004f81670 */
[C---:B------:R-:W-:Y:S02]  /*c320*/  ISETP.LT.OR P1, PT, R34.reuse, 0x9, !P1 ;  /* 0x000000092200780c */ /* 0x040fe40004f21670 */
[----:B0-----:R-:W-:Y:S02]  /*c330*/  F2FP.SATFINITE.E4M3.F32.PACK_AB_MERGE_C R29, RZ, R140, RZ ;  /* 0x0000008cff1d723e */ /* 0x001fe400048070ff */
[----:B------:R-:W-:Y:S02]  /*c340*/  F2FP.SATFINITE.E4M3.F32.PACK_AB_MERGE_C R33, RZ, R136, RZ ;  /* 0x00000088ff21723e */ /* 0x000fe400048070ff */
[----:B-1----:R-:W-:Y:S01]  /*c350*/  F2FP.SATFINITE.E4M3.F32.PACK_AB_MERGE_C R31, RZ, R138, RZ ;  /* 0x0000008aff1f723e */ /* 0x002fe200048070ff */
[----:B------:R0:W-:Y:S01]  /*c360*/  @!P2 STG.E.U8 desc[UR30][R26.64+0xa1], R29 ;  /* 0x0000a11d1a00a986 */ /* 0x0001e2000c10111e */
[----:B------:R-:W-:Y:S02]  /*c370*/  ISETP.GE.AND P2, PT, R35, 0xb1, PT ;  /* 0x000000b12300780c */ /* 0x000fe40003f46270 */
[----:B------:R-:W-:Y:S01]  /*c380*/  F2FP.SATFINITE.E4M3.F32.PACK_AB_MERGE_C R23, RZ, R23, RZ ;  /* 0x00000017ff17723e */ /* 0x000fe200048070ff */
[----:B------:R-:W-:Y:S01]  /*c390*/  @!P4 STG.E.U8 desc[UR30][R24.64+0xa8], R139 ;  /* 0x0000a88b1800c986 */ /* 0x000fe2000c10111e */
[----:B------:R-:W-:-:S02]  /*c3a0*/  ISETP.LT.OR P4, PT, R34, 0x1, !P2 ;  /* 0x000000012200780c */ /* 0x000fc40005781670 */
[C---:B------:R-:W-:Y:S01]  /*c3b0*/  ISETP.LT.OR P2, PT, R34.reuse, 0x9, !P2 ;  /* 0x000000092200780c */ /* 0x040fe20005741670 */
[----:B------:R1:W-:Y:S01]  /*c3c0*/  @!P5 STG.E.U8 desc[UR30][R24.64+0xa9], R31 ;  /* 0x0000a91f1800d986 */ /* 0x0003e2000c10111e */
[----:B------:R-:W-:Y:S02]  /*c3d0*/  F2FP.SATFINITE.E4M3.F32.PACK_AB_MERGE_C R21, RZ, R21, RZ ;  /* 0x00000015ff15723e */ /* 0x000fe400048070ff */
[----:B------:R-:W-:Y:S01]  /*c3e0*/  F2FP.SATFINITE.E4M3.F32.PACK_AB_MERGE_C R19, RZ, R19, RZ ;  /* 0x00000013ff13723e */ /* 0x000fe200048070ff */
[----:B------:R-:W-:Y:S01]  /*c3f0*/  @!P1 STG.E.U8 desc[UR30][R26.64+0xa8], R137 ;  /* 0x0000a8891a009986 */ /* 0x000fe2000c10111e */
[----:B------:R-:W-:Y:S02]  /*c400*/  ISETP.GE.AND P1, PT, R35, 0xb2, PT ;  /* 0x000000b22300780c */ /* 0x000fe40003f26270 */
[----:B0-----:R-:W-:Y:S01]  /*c410*/  F2FP.SATFINITE.E4M3.F32.PACK_AB_MERGE_C R29, RZ, R22, RZ ;  /* 0x00000016ff1d723e */ /* 0x001fe200048070ff */
[----:B------:R-:W-:Y:S01]  /*c420*/  @!P0 STG.E.U8 desc[UR30][R26.64+0xa9], R33 ;  /* 0x0000a9211a008986 */ /* 0x000fe2000c10111e */
[----:B------:R-:W-:-:S02]  /*c430*/  ISETP.LT.OR P5, PT, R34, 0x1, !P1 ;  /* 0x000000012200780c */ /* 0x000fc40004fa1670 */
[C---:B------:R-:W-:Y:S01]  /*c440*/  ISETP.GE.AND P0, PT, R35.reuse, 0xb9, PT ;  /* 0x000000b92300780c */ /* 0x040fe20003f06270 */
[----:B------:R0:W-:Y:S01]  /*c450*/  @!P4 STG.E.U8 desc[UR30][R24.64+0xb0], R23 ;  /* 0x0000b0171800c986 */ /* 0x0001e2000c10111e */
[----:B------:R-:W-:Y:S02]  /*c460*/  ISETP.GE.AND P4, PT, R35, 0xba, PT ;  /* 0x000000ba2300780c */ /* 0x000fe40003f86270 */
[C---:B------:R-:W-:Y:S02]  /*c470*/  ISETP.LT.OR P1, PT, R34.reuse, 0x9, !P1 ;  /* 0x000000092200780c */ /* 0x040fe40004f21670 */
[C---:B------:R-:W-:Y:S02]  /*c480*/  ISETP.LT.OR P6, PT, R34.reuse, 0x1, !P0 ;  /* 0x000000012200780c */ /* 0x040fe400047c1670 */
[----:B-1----:R-:W-:Y:S02]  /*c490*/  F2FP.SATFINITE.E4M3.F32.PACK_AB_MERGE_C R31, RZ, R20, RZ ;  /* 0x00000014ff1f723e */ /* 0x002fe400048070ff */
[C---:B------:R-:W-:Y:S01]  /*c4a0*/  ISETP.LT.OR P0, PT, R34.reuse, 0x9, !P0 ;  /* 0x000000092200780c */ /* 0x040fe20004701670 */
[----:B------:R-:W-:Y:S01]  /*c4b0*/  @!P5 STG.E.U8 desc[UR30][R24.64+0xb1], R29 ;  /* 0x0000b11d1800d986 */ /* 0x000fe2000c10111e */
[----:B------:R-:W-:-:S02]  /*c4c0*/  ISETP.LT.OR P5, PT, R34, 0x9, !P4 ;  /* 0x000000092200780c */ /* 0x000fc400067a1670 */
[----:B0-----:R-:W-:Y:S01]  /*c4d0*/  F2FP.SATFINITE.E4M3.F32.PACK_AB_MERGE_C R23, RZ, R18, RZ ;  /* 0x00000012ff17723e */ /* 0x001fe200048070ff */
[----:B------:R0:W-:Y:S01]  /*c4e0*/  @!P2 STG.E.U8 desc[UR30][R26.64+0xb0], R21 ;  /* 0x0000b0151a00a986 */ /* 0x0001e2000c10111e */
[C---:B------:R-:W-:Y:S02]  /*c4f0*/  ISETP.LT.OR P2, PT, R34.reuse, 0x1, !P4 ;  /* 0x000000012200780c */ /* 0x040fe40006741670 */
[C---:B------:R-:W-:Y:S01]  /*c500*/  ISETP.GE.AND P4, PT, R35.reuse, 0xc2, PT ;  /* 0x000000c22300780c */ /* 0x040fe20003f86270 */
[----:B------:R-:W-:Y:S01]  /*c510*/  @!P1 STG.E.U8 desc[UR30][R26.64+0xb1], R31 ;  /* 0x0000b11f1a009986 */ /* 0x000fe2000c10111e */
[----:B------:R-:W-:Y:S02]  /*c520*/  ISETP.GE.AND P1, PT, R35, 0xc1, PT ;  /* 0x000000c12300780c */ /* 0x000fe40003f26270 */
[----:B------:R-:W-:Y:S01]  /*c530*/  F2FP.SATFINITE.E4M3.F32.PACK_AB_MERGE_C R17, RZ, R17, RZ ;  /* 0x00000011ff11723e */ /* 0x000fe200048070ff */
[----:B------:R1:W-:Y:S01]  /*c540*/  @!P6 STG.E.U8 desc[UR30][R24.64+0xb8], R19 ;  /* 0x0000b8131800e986 */ /* 0x0003e2000c10111e */
[----:B------:R-:W-:-:S02]  /*c550*/  ISETP.LT.OR P6, PT, R34, 0x1, !P1 ;  /* 0x000000012200780c */ /* 0x000fc40004fc1670 */
[----:B------:R-:W-:Y:S02]  /*c560*/  F2FP.SATFINITE.E4M3.F32.PACK_AB_MERGE_C R15, RZ, R15, RZ ;  /* 0x0000000fff0f723e */ /* 0x000fe400048070ff */
[----:B0-----:R-:W-:Y:S01]  /*c570*/  F2FP.SATFINITE.E4M3.F32.PACK_AB_MERGE_C R21, RZ, R14, RZ ;  /* 0x0000000eff15723e */ /* 0x001fe200048070ff */
[----:B------:R-:W-:Y:S01]  /*c580*/  @!P2 STG.E.U8 desc[UR30][R24.64+0xb9], R23 ;  /* 0x0000b9171800a986 */ /* 0x000fe2000c10111e */
[C---:B------:R-:W-:Y:S02]  /*c590*/  ISETP.LT.OR P2, PT, R34.reuse, 0x1, !P4 ;  /* 0x000000012200780c */ /* 0x040fe40006741670 */
[----:B------:R-:W-:Y:S01]  /*c5a0*/  ISETP.LT.OR P1, PT, R34, 0x9, !P1 ;  /* 0x000000092200780c */ /* 0x000fe20004f21670 */
[----:B------:R0:W-:Y:S01]  /*c5b0*/  @!P0 STG.E.U8 desc[UR30][R26.64+0xb8], R17 ;  /* 0x0000b8111a008986 */ /* 0x0001e2000c10111e */
[----:B------:R-:W-:Y:S02]  /*c5c0*/  ISETP.GE.AND P0, PT, R35, 0xc9, PT ;  /* 0x000000c92300780c */ /* 0x000fe40003f06270 */
[----:B-1----:R-:W-:-:S02]  /*c5d0*/  F2FP.SATFINITE.E4M3.F32.PACK_AB_MERGE_C R19, RZ, R16, RZ ;  /* 0x00000010ff13723e */ /* 0x002fc400048070ff */
[----:B------:R-:W-:Y:S02]  /*c5e0*/  F2FP.SATFINITE.E4M3.F32.PACK_AB_MERGE_C R13, RZ, R13, RZ ;  /* 0x0000000dff0d723e */ /* 0x000fe400048070ff */
[----:B------:R-:W-:Y:S01]  /*c5f0*/  F2FP.SATFINITE.E4M3.F32.PACK_AB_MERGE_C R11, RZ, R11, RZ ;  /* 0x0000000bff0b723e */ /* 0x000fe200048070ff */
[----:B------:R-:W-:Y:S01]  /*c600*/  @!P5 STG.E.U8 desc[UR30][R26.64+0xb9], R19 ;  /* 0x0000b9131a00d986 */ /* 0x000fe2000c10111e */
[C---:B------:R-:W-:Y:S02]  /*c610*/  ISETP.LT.OR P5, PT, R34.reuse, 0x9, !P4 ;  /* 0x000000092200780c */ /* 0x040fe400067a1670 */
[----:B------:R-:W-:Y:S01]  /*c620*/  ISETP.GE.AND P4, PT, R35, 0xca, PT ;  /* 0x000000ca2300780c */ /* 0x000fe20003f86270 */
[----:B------:R-:W-:Y:S01]  /*c630*/  @!P2 STG.E.U8 desc[UR30][R24.64+0xc1], R21 ;  /* 0x0000c1151800a986 */ /* 0x000fe2000c10111e */
[----:B0-----:R-:W-:Y:S02]  /*c640*/  F2FP.SATFINITE.E4M3.F32.PACK_AB_MERGE_C R17, RZ, R10, RZ ;  /* 0x0000000aff11723e */ /* 0x001fe400048070ff */
[C---:B------:R-:W-:Y:S01]  /*c650*/  ISETP.LT.OR P2, PT, R34.reuse, 0x1, !P4 ;  /* 0x000000012200780c */ /* 0x040fe20006741670 */
[----:B------:R0:W-:Y:S01]  /*c660*/  @!P6 STG.E.U8 desc[UR30][R24.64+0xc0], R15 ;  /* 0x0000c00f1800e986 */ /* 0x0001e2000c10111e */
[----:B------:R-:W-:-:S02]  /*c670*/  ISETP.LT.OR P6, PT, R34, 0x1, !P0 ;  /* 0x000000012200780c */ /* 0x000fc400047c1670 */
[C---:B------:R-:W-:Y:S01]  /*c680*/  ISETP.LT.OR P0, PT, R34.reuse, 0x9, !P0 ;  /* 0x000000092200780c */ /* 0x040fe20004701670 */
[----:B------:R1:W-:Y:S01]  /*c690*/  @!P1 STG.E.U8 desc[UR30][R26.64+0xc0], R13 ;  /* 0x0000c00d1a009986 */ /* 0x0003e2000c10111e */
[----:B------:R-:W-:Y:S02]  /*c6a0*/  ISETP.LT.OR P1, PT, R34, 0x9, !P4 ;  /* 0x000000092200780c */ /* 0x000fe40006721670 */
[----:B------:R-:W-:Y:S02]  /*c6b0*/  ISETP.GE.AND P4, PT, R35, 0xd2, PT ;  /* 0x000000d22300780c */ /* 0x000fe40003f86270 */
[----:B------:R-:W-:Y:S02]  /*c6c0*/  F2FP.SATFINITE.E4M3.F32.PACK_AB_MERGE_C R9, RZ, R9, RZ ;  /* 0x00000009ff09723e */ /* 0x000fe400048070ff */
[----:B------:R-:W-:Y:S02]  /*c6d0*/  F2FP.SATFINITE.E4M3.F32.PACK_AB_MERGE_C R7, RZ, R7, RZ ;  /* 0x00000007ff07723e */ /* 0x000fe400048070ff */
[----:B0-----:R-:W-:-:S02]  /*c6e0*/  F2FP.SATFINITE.E4M3.F32.PACK_AB_MERGE_C R15, RZ, R12, RZ ;  /* 0x0000000cff0f723e */ /* 0x001fc400048070ff */
[----:B------:R-:W-:Y:S02]  /*c6f0*/  F2FP.SATFINITE.E4M3.F32.PACK_AB_MERGE_C R5, RZ, R5, RZ ;  /* 0x00000005ff05723e */ /* 0x000fe400048070ff */
[----:B-1----:R-:W-:Y:S01]  /*c700*/  F2FP.SATFINITE.E4M3.F32.PACK_AB_MERGE_C R13, RZ, R8, RZ ;  /* 0x00000008ff0d723e */ /* 0x002fe200048070ff */
[----:B------:R-:W-:Y:S01]  /*c710*/  @!P5 STG.E.U8 desc[UR30][R26.64+0xc1], R15 ;  /* 0x0000c10f1a00d986 */ /* 0x000fe2000c10111e */
[----:B------:R-:W-:-:S03]  /*c720*/  F2FP.SATFINITE.E4M3.F32.PACK_AB_MERGE_C R3, RZ, R3, RZ ;  /* 0x00000003ff03723e */ /* 0x000fc600048070ff */
[----:B------:R-:W-:Y:S01]  /*c730*/  @!P2 STG.E.U8 desc[UR30][R24.64+0xc9], R17 ;  /* 0x0000c9111800a986 */ /* 0x000fe2000c10111e */
[----:B------:R-:W-:-:S03]  /*c740*/  ISETP.GE.AND P2, PT, R35, 0xd1, PT ;  /* 0x000000d12300780c */ /* 0x000fc60003f46270 */
[----:B------:R0:W-:Y:S01]  /*c750*/  @!P6 STG.E.U8 desc[UR30][R24.64+0xc8], R11 ;  /* 0x0000c80b1800e986 */ /* 0x0001e2000c10111e */
[C---:B------:R-:W-:Y:S02]  /*c760*/  ISETP.LT.OR P5, PT, R34.reuse, 0x1, !P2 ;  /* 0x000000012200780c */ /* 0x040fe400057a1670 */
[C---:B------:R-:W-:Y:S01]  /*c770*/  ISETP.LT.OR P6, PT, R34.reuse, 0x1, !P4 ;  /* 0x000000012200780c */ /* 0x040fe200067c1670 */
[----:B------:R1:W-:Y:S01]  /*c780*/  @!P0 STG.E.U8 desc[UR30][R26.64+0xc8], R9 ;  /* 0x0000c8091a008986 */ /* 0x0003e2000c10111e */
[C---:B------:R-:W-:Y:S02]  /*c790*/  ISETP.LT.OR P0, PT, R34.reuse, 0x9, !P2 ;  /* 0x000000092200780c */ /* 0x040fe40005701670 */
[C---:B------:R-:W-:Y:S01]  /*c7a0*/  ISETP.GE.AND P2, PT, R35.reuse, 0xd9, PT ;  /* 0x000000d92300780c */ /* 0x040fe20003f46270 */
[----:B------:R2:W-:Y:S01]  /*c7b0*/  @!P1 STG.E.U8 desc[UR30][R26.64+0xc9], R13 ;  /* 0x0000c90d1a009986 */ /* 0x0005e2000c10111e */
[----:B------:R-:W-:Y:S02]  /*c7c0*/  ISETP.GE.AND P1, PT, R35, 0xda, PT ;  /* 0x000000da2300780c */ /* 0x000fe40003f26270 */
[----:B------:R-:W-:-:S02]  /*c7d0*/  ISETP.LT.OR P4, PT, R34, 0x9, !P4 ;  /* 0x000000092200780c */ /* 0x000fc40006781670 */
[----:B0-----:R-:W-:Y:S01]  /*c7e0*/  F2FP.SATFINITE.E4M3.F32.PACK_AB_MERGE_C R11, RZ, R6, RZ ;  /* 0x00000006ff0b723e */ /* 0x001fe200048070ff */
[----:B------:R0:W-:Y:S01]  /*c7f0*/  @!P5 STG.E.U8 desc[UR30][R24.64+0xd0], R7 ;  /* 0x0000d0071800d986 */ /* 0x0001e2000c10111e */
[C---:B------:R-:W-:Y:S02]  /*c800*/  ISETP.LT.OR P5, PT, R34.reuse, 0x1, !P2 ;  /* 0x000000012200780c */ /* 0x040fe400057a1670 */
[C---:B------:R-:W-:Y:S01]  /*c810*/  ISETP.LT.OR P2, PT, R34.reuse, 0x9, !P2 ;  /* 0x000000092200780c */ /* 0x040fe20005741670 */
[----:B------:R3:W-:Y:S01]  /*c820*/  @!P6 STG.E.U8 desc[UR30][R24.64+0xd1], R11 ;  /* 0x0000d10b1800e986 */ /* 0x0007e2000c10111e */
[C---:B------:R-:W-:Y:S02]  /*c830*/  ISETP.LT.OR P6, PT, R34.reuse, 0x1, !P1 ;  /* 0x000000012200780c */ /* 0x040fe40004fc1670 */
[----:B------:R-:W-:Y:S01]  /*c840*/  ISETP.LT.OR P1, PT, R34, 0x9, !P1 ;  /* 0x000000092200780c */ /* 0x000fe20004f21670 */
[----:B------:R4:W-:Y:S01]  /*c850*/  @!P0 STG.E.U8 desc[UR30][R26.64+0xd0], R5 ;  /* 0x0000d0051a008986 */ /* 0x0009e2000c10111e */
[----:B-1----:R-:W-:-:S02]  /*c860*/  F2FP.SATFINITE.E4M3.F32.PACK_AB_MERGE_C R9, RZ, R2, RZ ;  /* 0x00000002ff09723e */ /* 0x002fc400048070ff */
[----:B--2---:R-:W-:Y:S02]  /*c870*/  F2FP.SATFINITE.E4M3.F32.PACK_AB_MERGE_C R13, RZ, R224, RZ ;  /* 0x000000e0ff0d723e */ /* 0x004fe400048070ff */
[----:B0-----:R-:W-:Y:S02]  /*c880*/  F2FP.SATFINITE.E4M3.F32.PACK_AB_MERGE_C R7, RZ, R4, RZ ;  /* 0x00000004ff07723e */ /* 0x001fe400048070ff */
[----:B---3--:R-:W-:-:S03]  /*c890*/  F2FP.SATFINITE.E4M3.F32.PACK_AB_MERGE_C R11, RZ, R0, RZ ;  /* 0x00000000ff0b723e */ /* 0x008fc600048070ff */
[----:B------:R4:W-:Y:S04]  /*c8a0*/  @!P4 STG.E.U8 desc[UR30][R26.64+0xd1], R7 ;  /* 0x0000d1071a00c986 */ /* 0x0009e8000c10111e */
[----:B------:R4:W-:Y:S04]  /*c8b0*/  @!P6 STG.E.U8 desc[UR30][R24.64+0xd9], R9 ;  /* 0x0000d9091800e986 */ /* 0x0009e8000c10111e */
[----:B------:R4:W-:Y:S04]  /*c8c0*/  @!P5 STG.E.U8 desc[UR30][R24.64+0xd8], R3 ;  /* 0x0000d8031800d986 */ /* 0x0009e8000c10111e */
[----:B------:R4:W-:Y:S04]  /*c8d0*/  @!P2 STG.E.U8 desc[UR30][R26.64+0xd8], R11 ;  /* 0x0000d80b1a00a986 */ /* 0x0009e8000c10111e */
[----:B------:R4:W-:Y:S02]  /*c8e0*/  @!P1 STG.E.U8 desc[UR30][R26.64+0xd9], R13 ;  /* 0x0000d90d1a009986 */ /* 0x0009e4000c10111e */
.L_x_262:
[----:B------:R-:W-:Y:S05]  /*c8f0*/  BSYNC B0 ;  /* 0x0000000000007941 */ /* 0x000fea0003800000 */
.L_x_36:
[----:B------:R-:W2:Y:S01]  /*c900*/  LDL.LU R22, [R1+0x4] ;  /* 0x0000040001167983 */ /* 0x000ea20000300800 */
[----:B0---4-:R-:W-:Y:S01]  /*c910*/  IMAD.U32 R3, RZ, RZ, UR16 ;  /* 0x00000010ff037e24 */ /* 0x011fe2000f8e00ff */
[----:B------:R-:W-:Y:S02]  /*c920*/  ULDC.64 UR20, c[0x0][0x650] ;  /* 0x0001940000147ab9 */ /* 0x000fe40000000a00 */
[----:B------:R-:W4:Y:S01]  /*c930*/  LDL.LU R19, [R1+0x8] ;  /* 0x0000080001137983 */ /* 0x000f220000300800 */
[----:B-----5:R-:W-:Y:S01]  /*c940*/  IMAD.U32 R0, RZ, RZ, UR26 ;  /* 0x0000001aff007e24 */ /* 0x020fe2000f8e00ff */
[----:B------:R0:W-:Y:S01]  /*c950*/  SYNCS.ARRIVE.TRANS64.A1T0 RZ, [R3+UR11], RZ ;  /* 0x000000ff03ff79a7 */ /* 0x0001e2000810000b */
[----:B------:R-:W-:Y:S02]  /*c960*/  IMAD.U32 R2, RZ, RZ, UR26 ;  /* 0x0000001aff027e24 */ /* 0x000fe4000f8e00ff */
[----:B------:R-:W-:Y:S02]  /*c970*/  IMAD.MOV.U32 R4, RZ, RZ, -0x1 ;  /* 0xffffffffff047424 */ /* 0x000fe400078e00ff */
[----:B0-----:R-:W-:Y:S01]  /*c980*/  IMAD.U32 R3, RZ, RZ, UR7 ;  /* 0x00000007ff037e24 */ /* 0x001fe2000f8e00ff */
[----:B----4-:R-:W-:-:S02]  /*c990*/  LEA R19, P0, R0, R19, 0x1 ;  /* 0x0000001300137211 */ /* 0x010fc400078008ff */
[----:B------:R-:W-:Y:S02]  /*c9a0*/  PRMT R0, RZ, 0x7610, R0 ;  /* 0x00007610ff007816 */ /* 0x000fe40000000000 */
[----:B--2---:R-:W-:Y:S01]  /*c9b0*/  LEA.HI.X R22, R2, R22, R3, 0x1, P0 ;  /* 0x0000001602167211 */ /* 0x004fe200000f0c03 */
[----:B------:R-:W-:Y:S01]  /*c9c0*/  IMAD.MOV.U32 R2, RZ, RZ, -0x1 ;  /* 0xffffffffff027424 */ /* 0x000fe200078e00ff */
[----:B------:R0:W-:Y:S01]  /*c9d0*/  STL [R1+0x8], R19 ;  /* 0x0000081301007387 */ /* 0x0001e20000100800 */
[----:B------:R-:W-:Y:S01]  /*c9e0*/  IMAD.MOV.U32 R3, RZ, RZ, -0x1 ;  /* 0xffffffffff037424 */ /* 0x000fe200078e00ff */
[----:B------:R-:W-:Y:S02]  /*c9f0*/  ISETP.GE.U32.AND P0, PT, R19, UR20, PT ;  /* 0x0000001413007c0c */ /* 0x000fe4000bf06070 */
[----:B------:R0:W-:Y:S02]  /*ca00*/  STL [R1+0x4], R22 ;  /* 0x0000041601007387 */ /* 0x0001e40000100800 */
[----:B------:R-:W-:-:S02]  /*ca10*/  ISETP.GE.U32.AND.EX P0, PT, R22, UR21, PT, P0 ;  /* 0x0000001516007c0c */ /* 0x000fc4000bf06100 */
[----:B------:R0:W-:Y:S04]  /*ca20*/  STL [R1+0xc], R4 ;  /* 0x00000c0401007387 */ /* 0x0001e80000100800 */
[----:B------:R0:W-:Y:S04]  /*ca30*/  STL [R1], R2 ;  /* 0x0000000201007387 */ /* 0x0001e80000100800 */
[----:B------:R0:W-:Y:S03]  /*ca40*/  STL [R1+0x10], R3 ;  /* 0x0000100301007387 */ /* 0x0001e60000100800 */
[----:B------:R-:W-:Y:S05]  /*ca50*/  @P0 BRA `(.L_x_263) ;  /* 0x0000000400740947 */ /* 0x000fea0003800000 */
[----:B------:R-:W2:Y:S01]  /*ca60*/  S2R R14, SR_CTAID.X ;  /* 0x00000000000e7919 */ /* 0x000ea20000002500 */
[----:B------:R-:W4:Y:S01]  /*ca70*/  LDC.64 R8, c[0x0][0x628] ;  /* 0x00018a00ff087b82 */ /* 0x000f220000000a00 */
[----:B------:R-:W-:Y:S01]  /*ca80*/  ULDC UR4, c[0x0][0x150] ;  /* 0x0000540000047ab9 */ /* 0x000fe20000000800 */
[----:B------:R-:W-:Y:S01]  /*ca90*/  IMAD.MOV.U32 R6, RZ, RZ, R19 ;  /* 0x000000ffff067224 */ /* 0x000fe200078e0013 */
[----:B------:R-:W0:Y:S01]  /*caa0*/  S2R R16, SR_CTAID.Y ;  /* 0x0000000000107919 */ /* 0x000e220000002600 */
[----:B------:R-:W-:-:S04]  /*cab0*/  IMAD.MOV.U32 R7, RZ, RZ, R22 ;  /* 0x000000ffff077224 */ /* 0x000fc800078e0016 */
[----:B------:R-:W0:Y:S08]  /*cac0*/  LDC R17, c[0x0][0x144] ;  /* 0x00005100ff117b82 */ /* 0x000e300000000800 */
[----:B------:R-:W0:Y:S08]  /*cad0*/  LDC R10, c[0x0][0x630] ;  /* 0x00018c00ff0a7b82 */ /* 0x000e300000000800 */
[----:B------:R-:W0:Y:S01]  /*cae0*/  LDC.64 R12, c[0x0][0x620] ;  /* 0x00018800ff0c7b82 */ /* 0x000e220000000a00 */
[----:B----4-:R-:W-:-:S04]  /*caf0*/  ISETP.NE.U32.AND P0, PT, R8, RZ, PT ;  /* 0x000000ff0800720c */ /* 0x010fc80003f05070 */
[----:B------:R-:W-:Y:S02]  /*cb00*/  ISETP.NE.AND.EX P0, PT, R9, RZ, PT, P0 ;  /* 0x000000ff0900720c */ /* 0x000fe40003f05300 */
[----:B--2---:R-:W-:-:S05]  /*cb10*/  I2FP.F32.U32 R0, R14 ;  /* 0x0000000e00007245 */ /* 0x004fca0000201000 */
[----:B------:R-:W-:-:S04]  /*cb20*/  FMUL R0, R0, UR4 ;  /* 0x0000000400007c20 */ /* 0x000fc80008400000 */
[----:B------:R2:W4:Y:S02]  /*cb30*/  F2I.U32.TRUNC.NTZ R15, R0 ;  /* 0x00000000000f7305 */ /* 0x000524000020f000 */
[----:B------:R-:W-:Y:S05]  /*cb40*/  @!P0 BRA `(.L_x_264) ;  /* 0x0000000000288947 */ /* 0x000fea0003800000 */
[----:B--2---:R-:W2:Y:S02]  /*cb50*/  LDC R0, c[0x0][0x634] ;  /* 0x00018d00ff007b82 */ /* 0x004ea40000000800 */
[----:B--2---:R-:W-:-:S05]  /*cb60*/  IADD3 R7, P0, R19, R0, RZ ;  /* 0x0000000013077210 */ /* 0x004fca0007f1e0ff */
[----:B------:R-:W-:-:S04]  /*cb70*/  IMAD.X R11, RZ, RZ, R22, P0 ;  /* 0x000000ffff0b7224 */ /* 0x000fc800000e0616 */
[----:B0-----:R-:W-:-:S04]  /*cb80*/  IMAD.WIDE.U32 R2, R11, R8, RZ ;  /* 0x000000080b027225 */ /* 0x001fc800078e00ff */
[----:B------:R-:W-:-:S04]  /*cb90*/  IMAD.WIDE.U32 R4, P0, R7, R9, R2 ;  /* 0x0000000907047225 */ /* 0x000fc80007800002 */
[----:B------:R-:W-:-:S04]  /*cba0*/  IMAD.WIDE.U32 R2, R7, R8, RZ ;  /* 0x0000000807027225 */ /* 0x000fc800078e00ff */
[----:B------:R-:W-:Y:S01]  /*cbb0*/  IMAD.X R7, RZ, RZ, RZ, P0 ;  /* 0x000000ffff077224 */ /* 0x000fe200000e06ff */
[----:B------:R-:W-:Y:S01]  /*cbc0*/  IADD3 RZ, P0, R3, R4, RZ ;  /* 0x0000000403ff7210 */ /* 0x000fe20007f1e0ff */
[----:B------:R-:W-:-:S04]  /*cbd0*/  IMAD.MOV.U32 R6, RZ, RZ, R5 ;  /* 0x000000ffff067224 */ /* 0x000fc800078e0005 */
[----:B------:R-:W-:-:S08]  /*cbe0*/  IMAD.WIDE.U32.X R6, R11, R9, R6, P0 ;  /* 0x000000090b067225 */ /* 0x000fd000000e0406 */
.L_x_264:
[-CC-:B0-----:R-:W-:Y:S01]  /*cbf0*/  SHF.R.U64 R11, R6, R10.reuse, R7.reuse ;  /* 0x0000000a060b7219 */ /* 0x181fe20000001207 */
[----:B------:R-:W0:Y:S01]  /*cc00*/  LDC.64 R20, c[0x0][0x640] ;  /* 0x00019000ff147b82 */ /* 0x000e220000000a00 */
[----:B--2---:R-:W-:Y:S01]  /*cc10*/  SHF.R.U32.HI R0, RZ, R10, R7 ;  /* 0x0000000aff007219 */ /* 0x004fe20000011607 */
[----:B------:R-:W-:Y:S01]  /*cc20*/  IMAD.MOV.U32 R2, RZ, RZ, R19 ;  /* 0x000000ffff027224 */ /* 0x000fe200078e0013 */
[----:B------:R-:W-:Y:S01]  /*cc30*/  IADD3 R5, P0, RZ, -R11, RZ ;  /* 0x8000000bff057210 */ /* 0x000fe20007f1e0ff */
[----:B----4-:R-:W-:Y:S01]  /*cc40*/  IMAD.MOV R15, RZ, RZ, -R15 ;  /* 0x000000ffff0f7224 */ /* 0x010fe200078e0a0f */
[----:B------:R-:W-:Y:S01]  /*cc50*/  ULDC UR4, c[0x0][0x154] ;  /* 0x0000550000047ab9 */ /* 0x000fe20000000800 */
[----:B------:R-:W-:Y:S02]  /*cc60*/  IMAD.MOV.U32 R7, RZ, RZ, 0x1 ;  /* 0x00000001ff077424 */ /* 0x000fe400078e00ff */
[----:B------:R-:W2:Y:S01]  /*cc70*/  LDC R4, c[0x0][0x618] ;  /* 0x00018600ff047b82 */ /* 0x000ea20000000800 */
[----:B------:R-:W-:-:S02]  /*cc80*/  IMAD.X R3, RZ, RZ, ~R0, P0 ;  /* 0x000000ffff037224 */ /* 0x000fc400000e0e00 */
[----:B------:R-:W-:Y:S02]  /*cc90*/  IMAD R17, R17, R15, R14 ;  /* 0x0000000f11117224 */ /* 0x000fe400078e020e */
[-C--:B------:R-:W-:Y:S02]  /*cca0*/  IMAD R0, R3, R12.reuse, RZ ;  /* 0x0000000c03007224 */ /* 0x080fe400078e02ff */
[----:B------:R-:W-:Y:S01]  /*ccb0*/  IMAD.MOV.U32 R3, RZ, RZ, R22 ;  /* 0x000000ffff037224 */ /* 0x000fe200078e0016 */
[----:B------:R-:W4:Y:S01]  /*ccc0*/  LDC R6, c[0x0][0x608] ;  /* 0x00018200ff067b82 */ /* 0x000f220000000800 */
[----:B------:R-:W-:-:S04]  /*ccd0*/  IMAD.WIDE.U32 R2, R5, R12, R2 ;  /* 0x0000000c05027225 */ /* 0x000fc800078e0002 */
[----:B------:R-:W-:-:S03]  /*cce0*/  IMAD R5, R5, R13, R0 ;  /* 0x0000000d05057224 */ /* 0x000fc600078e0200 */
[----:B------:R-:W5:Y:S01]  /*ccf0*/  LDC R18, c[0x0][0x658] ;  /* 0x00019600ff127b82 */ /* 0x000f620000000800 */
[----:B------:R-:W-:Y:S01]  /*cd00*/  I2FP.F32.U32 R0, R16 ;  /* 0x0000001000007245 */ /* 0x000fe20000201000 */
[----:B------:R-:W-:Y:S01]  /*cd10*/  IMAD.IADD R3, R3, 0x1, R5 ;  /* 0x0000000103037824 */ /* 0x000fe200078e0205 */
[----:B0-----:R-:W-:Y:S01]  /*cd20*/  ISETP.NE.U32.AND P0, PT, R20, RZ, PT ;  /* 0x000000ff1400720c */ /* 0x001fe20003f05070 */
[----:B------:R-:W-:Y:S02]  /*cd30*/  IMAD.MOV.U32 R5, RZ, RZ, -0x1 ;  /* 0xffffffffff057424 */ /* 0x000fe400078e00ff */
[----:B------:R-:W-:Y:S02]  /*cd40*/  FMUL R0, R0, UR4 ;  /* 0x0000000400007c20 */ /* 0x000fe40008400000 */
[----:B------:R-:W0:Y:S01]  /*cd50*/  LDC R15, c[0x0][0x148] ;  /* 0x00005200ff0f7b82 */ /* 0x000e220000000800 */
[----:B--2---:R-:W-:Y:S01]  /*cd60*/  SHF.R.U64 R10, R2, R4, R3 ;  /* 0x00000004020a7219 */ /* 0x004fe20000001203 */
[----:B------:R2:W0:Y:S01]  /*cd70*/  F2I.U32.TRUNC.NTZ R13, R0 ;  /* 0x00000000000d7305 */ /* 0x000422000020f000 */
[----:B------:R-:W-:-:S02]  /*cd80*/  ISETP.NE.AND.EX P0, PT, R21, RZ, PT, P0 ;  /* 0x000000ff1500720c */ /* 0x000fc40003f05300 */
[----:B------:R-:W-:-:S03]  /*cd90*/  SHF.R.U32.HI R3, RZ, R4, R3 ;  /* 0x00000004ff037219 */ /* 0x000fc60000011603 */
[----:B------:R-:W0:Y:S01]  /*cda0*/  LDC R14, c[0x0][0x600] ;  /* 0x00018000ff0e7b82 */ /* 0x000e220000000800 */
[-CC-:B----4-:R-:W-:Y:S02]  /*cdb0*/  SHF.R.U64 R8, R10, R6.reuse, R3.reuse ;  /* 0x000000060a087219 */ /* 0x190fe40000001203 */
[----:B------:R-:W-:-:S05]  /*cdc0*/  SHF.R.U32.HI R3, RZ, R6, R3 ;  /* 0x00000006ff037219 */ /* 0x000fca0000011603 */
[----:B------:R-:W4:Y:S01]  /*cdd0*/  LDC R22, c[0x0][0x648] ;  /* 0x00019200ff167b82 */ /* 0x000f220000000800 */
[-CC-:B-----5:R-:W-:Y:S02]  /*cde0*/  SHF.R.U64 R12, R8, R18.reuse, R3.reuse ;  /* 0x00000012080c7219 */ /* 0x1a0fe40000001203 */
[-C--:B------:R-:W-:Y:S02]  /*cdf0*/  SHF.L.U32 R5, R5, R18.reuse, RZ ;  /* 0x0000001205057219 */ /* 0x080fe400000006ff */
[-C--:B------:R-:W-:Y:S01]  /*ce00*/  SHF.R.U32.HI R3, RZ, R18.reuse, R3 ;  /* 0x00000012ff037219 */ /* 0x080fe20000011603 */
[----:B------:R-:W-:Y:S01]  /*ce10*/  IMAD.MOV.U32 R2, RZ, RZ, R12 ;  /* 0x000000ffff027224 */ /* 0x000fe200078e000c */
[----:B------:R-:W-:Y:S01]  /*ce20*/  SHF.L.U32 R18, R7, R18, RZ ;  /* 0x0000001207127219 */ /* 0x000fe200000006ff */
[----:B------:R-:W0:Y:S01]  /*ce30*/  LDC R23, c[0x0][0x638] ;  /* 0x00018e00ff177b82 */ /* 0x000e220000000800 */
[----:B------:R-:W-:-:S07]  /*ce40*/  LOP3.LUT R19, RZ, R5, RZ, 0x33, !PT ;  /* 0x00000005ff137212 */ /* 0x000fce00078e33ff */
[----:B-1----:R-:W1:Y:S01]  /*ce50*/  LDC R24, c[0x0][0x610] ;  /* 0x00018400ff187b82 */ /* 0x002e620000000800 */
[----:B--2---:R-:W-:Y:S05]  /*ce60*/  @!P0 BRA `(.L_x_265) ;  /* 0x0000000000288947 */ /* 0x004fea0003800000 */
        /* <DEDUP_REMOVED lines=10> */
.L_x_265:
[----:B----4-:R-:W-:Y:S01]  /*cf10*/  SHF.R.U64 R0, R2, R22, R3 ;  /* 0x0000001602007219 */ /* 0x010fe20000001203 */
[----:B0-----:R-:W-:Y:S01]  /*cf20*/  VIADD R7, R14, 0xffffffff ;  /* 0xffffffff0e077836 */ /* 0x001fe20000000000 */
[----:B------:R-:W-:Y:S01]  /*cf30*/  LOP3.LUT R5, R8, R19, RZ, 0xc0, !PT ;  /* 0x0000001308057212 */ /* 0x000fe200078ec0ff */
[----:B------:R-:W-:Y:S02]  /*cf40*/  IMAD.MOV R13, RZ, RZ, -R13 ;  /* 0x000000ffff0d7224 */ /* 0x000fe400078e0a0d */
[----:B------:R-:W-:Y:S02]  /*cf50*/  IMAD.MOV R3, RZ, RZ, -R0 ;  /* 0x000000ffff037224 */ /* 0x000fe400078e0a00 */
[----:B------:R-:W-:Y:S01]  /*cf60*/  IMAD R2, R18, R0, R5 ;  /* 0x0000000012027224 */ /* 0x000fe200078e0205 */
[----:B------:R-:W-:Y:S01]  /*cf70*/  LOP3.LUT R5, R10, R7, RZ, 0xc0, !PT ;  /* 0x000000070a057212 */ /* 0x000fe200078ec0ff */
[----:B------:R-:W-:Y:S02]  /*cf80*/  @P3 IMAD R17, R15, R13, R16 ;  /* 0x0000000d0f113224 */ /* 0x000fe400078e0210 */
[----:B------:R-:W-:-:S02]  /*cf90*/  IMAD R0, R3, R23, R12 ;  /* 0x0000001703007224 */ /* 0x000fc400078e020c */
[----:B------:R-:W-:Y:S02]  /*cfa0*/  IMAD.MOV.U32 R4, RZ, RZ, 0x1 ;  /* 0x00000001ff047424 */ /* 0x000fe400078e00ff */
[----:B-1----:R-:W-:Y:S02]  /*cfb0*/  IMAD R2, R2, R24, R17 ;  /* 0x0000001802027224 */ /* 0x002fe400078e0211 */
[----:B------:R-:W-:Y:S01]  /*cfc0*/  IMAD R3, R0, R14, R5 ;  /* 0x0000000e00037224 */ /* 0x000fe200078e0205 */
[----:B------:R-:W-:-:S04]  /*cfd0*/  PRMT R0, R4, 0x7610, R0 ;  /* 0x0000761004007816 */ /* 0x000fc80000000000 */
[----:B------:R-:W-:Y:S02]  /*cfe0*/  SEL R4, R3, R2, !P3 ;  /* 0x0000000203047207 */ /* 0x000fe40005800000 */
[----:B------:R-:W-:-:S03]  /*cff0*/  SEL R2, R2, R3, !P3 ;  /* 0x0000000302027207 */ /* 0x000fc60005800000 */
[----:B------:R2:W-:Y:S04]  /*d000*/  STL [R1+0x10], R4 ;  /* 0x0000100401007387 */ /* 0x0005e80000100800 */
[----:B------:R2:W-:Y:S04]  /*d010*/  STL [R1], R11 ;  /* 0x0000000b01007387 */ /* 0x0005e80000100800 */
[----:B------:R2:W-:Y:S02]  /*d020*/  STL [R1+0xc], R2 ;  /* 0x00000c0201007387 */ /* 0x0005e40000100800 */
.L_x_263:
[----:B------:R-:W-:Y:S01]  /*d030*/  LOP3.LUT P0, RZ, R0, 0xff, RZ, 0xc0, !PT ;  /* 0x000000ff00ff7812 */ /* 0x000fe2000780c0ff */
[----:B------:R-:W-:-:S12]  /*d040*/  ULOP3.LUT UR13, UR13, 0x1, URZ, 0x3c, !UPT ;  /* 0x000000010d0d7892 */ /* 0x000fd8000f8e3c3f */
[----:B------:R-:W-:Y:S05]  /*d050*/  @P0 BRA `(.L_x_266) ;  /* 0xffffff4400840947 */ /* 0x000fea000383ffff */
[----:B------:R-:W-:Y:S05]  /*d060*/  EXIT ;  /* 0x000000000000794d */ /* 0x000fea0003800000 */
.L_x_14:
[----:B------:R-:W-:-:S08]  /*d070*/  ISETP.NE.AND P0, PT, RZ, UR4, PT ;  /* 0x00000004ff007c0c */ /* 0x000fd0000bf05270 */
[----:B0123--:R-:W0:-:S00]  /*d080*/  USETMAXREG.DEALLOC.CTAPOOL 0x28 ;  /* 0x00000028000079c8 */ /* 0x00fe0000080e0500 */
[----:B------:R-:W-:Y:S05]  /*d090*/  @P0 EXIT ;  /* 0x000000000000094d */ /* 0x000fea0003800000 */
[----:B0-----:R-:W-:Y:S01]  /*d0a0*/  LOP3.LUT P0, RZ, R0, 0xff, RZ, 0xc0, !PT ;  /* 0x000000ff00ff7812 */ /* 0x001fe2000780c0ff */
[----:B------:R-:W-:Y:S02]  /*d0b0*/  IMAD.MOV.U32 R0, RZ, RZ, 0x1 ;  /* 0x00000001ff007424 */ /* 0x000fe400078e00ff */
[----:B------:R-:W-:-:S10]  /*d0c0*/  IMAD.MOV.U32 R8, RZ, RZ, RZ ;  /* 0x000000ffff087224 */ /* 0x000fd400078e00ff */
[----:B------:R-:W-:Y:S05]  /*d0d0*/  @!P0 BRA `(.L_x_267) ;  /* 0x0000000c00408947 */ /* 0x000fea0003800000 */
[----:B------:R-:W-:Y:S01]  /*d0e0*/  LOP3.LUT P0, RZ, R3, 0x1f, RZ, 0xc0, !PT ;  /* 0x0000001f03ff7812 */ /* 0x000fe2000780c0ff */
[----:B------:R-:W-:Y:S01]  /*d0f0*/  ULDC UR8, c[0x0][0x658] ;  /* 0x0001960000087ab9 */ /* 0x000fe20000000800 */
[----:B------:R-:W-:Y:S01]  /*d100*/  UMOV UR9, 0xffffffff ;  /* 0xffffffff00097882 */ /* 0x000fe20000000000 */
[----:B------:R-:W-:Y:S01]  /*d110*/  BSSY B0, `(.L_x_267) ;  /* 0x00000cc000007945 */ /* 0x000fe20003800000 */
[----:B------:R-:W-:Y:S01]  /*d120*/  USHF.L.U32 UR9, UR9, UR8, URZ ;  /* 0x0000000809097299 */ /* 0x000fe2000800063f */
[C---:B------:R-:W-:Y:S01]  /*d130*/  ISETP.NE.AND P2, PT, R2.reuse, RZ, PT ;  /* 0x000000ff0200720c */ /* 0x040fe20003f45270 */
[----:B------:R-:W-:Y:S01]  /*d140*/  IMAD.MOV.U32 R9, RZ, RZ, 0x1 ;  /* 0x00000001ff097424 */ /* 0x000fe200078e00ff */
[----:B------:R-:W-:Y:S01]  /*d150*/  ISETP.NE.OR P0, PT, R2, RZ, !P0 ;  /* 0x000000ff0200720c */ /* 0x000fe20004705670 */
[----:B------:R-:W-:Y:S01]  /*d160*/  IMAD.MOV.U32 R0, RZ, RZ, 0x1 ;  /* 0x00000001ff007424 */ /* 0x000fe200078e00ff */
[----:B------:R-:W-:Y:S01]  /*d170*/  ULDC UR4, c[0x0][0x600] ;  /* 0x0001800000047ab9 */ /* 0x000fe20000000800 */
[----:B------:R-:W-:Y:S01]  /*d180*/  IMAD.MOV.U32 R8, RZ, RZ, RZ ;  /* 0x000000ffff087224 */ /* 0x000fe200078e00ff */
[----:B------:R-:W-:Y:S01]  /*d190*/  UMOV UR10, 0x1 ;  /* 0x00000001000a7882 */ /* 0x000fe20000000000 */
[----:B------:R-:W-:-:S02]  /*d1a0*/  UIADD3 UR24, UR6, 0x1, URZ ;  /* 0x0000000106187890 */ /* 0x000fc4000fffe03f */
[----:B------:R-:W-:Y:S02]  /*d1b0*/  ULOP3.LUT UR25, UR5, 0x2, URZ, 0xfc, !UPT ;  /* 0x0000000205197892 */ /* 0x000fe4000f8efc3f */
[----:B------:R-:W-:Y:S02]  /*d1c0*/  UIADD3 UR18, UR4, -0x1, URZ ;  /* 0xffffffff04127890 */ /* 0x000fe4000fffe03f */
[----:B------:R-:W-:Y:S02]  /*d1d0*/  USHF.L.U32 UR20, UR10, UR8, URZ ;  /* 0x000000080a147299 */ /* 0x000fe4000800063f */
[----:B------:R-:W-:Y:S01]  /*d1e0*/  ULOP3.LUT UR19, URZ, UR9, URZ, 0x33, !UPT ;  /* 0x000000093f137292 */ /* 0x000fe2000f8e333f */
[----:B------:R-:W-:-:S11]  /*d1f0*/  ULDC.64 UR22, c[0x0][0x198] ;  /* 0x0000660000167ab9 */ /* 0x000fd60000000a00 */
.L_x_279:
[----:B------:R-:W-:-:S03]  /*d200*/  UMOV UR4, 0xffffffff ;  /* 0xffffffff00047882 */ /* 0x000fc60000000000 */
[----:B01----:R-:W-:Y:S05]  /*d210*/  BRA.DIV UR4, `(.L_x_268) ;  /* 0x00000016043c7947 */ /* 0x003fea000b800000 */
[----:B------:R-:W-:-:S13]  /*d220*/  ELECT P1, URZ, PT ;  /* 0x00000000003f782f */ /* 0x000fda0003820000 */
.L_x_300:
[----:B------:R-:W0:Y:S01]  /*d230*/  LDC R2, c[0x0][0x28c] ;  /* 0x0000a300ff027b82 */ /* 0x000e220000000800 */
[----:B------:R-:W-:Y:S01]  /*d240*/  BSSY B1, `(.L_x_269) ;  /* 0x000003b000017945 */ /* 0x000fe20003800000 */
[----:B0-----:R-:W-:-:S13]  /*d250*/  ISETP.LT.OR P1, PT, R2, 0x1, !P1 ;  /* 0x000000010200780c */ /* 0x001fda0004f21670 */
[----:B------:R-:W-:Y:S05]  /*d260*/  @P1 BRA `(.L_x_270) ;  /* 0x0000000000e01947 */ /* 0x000fea0003800000 */
[----:B------:R-:W2:Y:S04]  /*d270*/  LDL.LU R4, [R1+0x10] ;  /* 0x0000100001047983 */ /* 0x000ea80000300800 */
[----:B------:R-:W3:Y:S01]  /*d280*/  LDL.LU R3, [R1+0xc] ;  /* 0x00000c0001037983 */ /* 0x000ee20000300800 */
[----:B------:R-:W-:Y:S02]  /*d290*/  IMAD.MOV.U32 R12, RZ, RZ, RZ ;  /* 0x000000ffff0c7224 */ /* 0x000fe400078e00ff */
[----:B------:R-:W-:Y:S02]  /*d2a0*/  IMAD.U32 R13, RZ, RZ, UR24 ;  /* 0x00000018ff0d7e24 */ /* 0x000fe4000f8e00ff */
[----:B------:R-:W-:Y:S02]  /*d2b0*/  IMAD.MOV.U32 R2, RZ, RZ, R0 ;  /* 0x000000ffff027224 */ /* 0x000fe400078e0000 */
[----:B--2---:R-:W-:-:S02]  /*d2c0*/  IMAD R6, R4, 0xe0, RZ ;  /* 0x000000e004067824 */ /* 0x004fc400078e02ff */
[----:B---3--:R-:W-:Y:S02]  /*d2d0*/  IMAD.SHL.U32 R7, R3, 0x40, RZ ;  /* 0x0000004003077824 */ /* 0x008fe400078e00ff */
[----:B------:R-:W-:-:S07]  /*d2e0*/  IMAD.MOV.U32 R3, RZ, RZ, R8 ;  /* 0x000000ffff037224 */ /* 0x000fce00078e0008 */
.L_x_274:
[----:B------:R-:W0:Y:S01]  /*d2f0*/  S2R R5, SR_CgaCtaId ;  /* 0x0000000000057919 */ /* 0x000e220000008800 */
[----:B------:R-:W-:-:S04]  /*d300*/  MOV R4, 0x400 ;  /* 0x0000040000047802 */ /* 0x000fc80000000f00 */
[----:B0-----:R-:W-:Y:S02]  /*d310*/  LEA R10, R5, R4, 0x18 ;  /* 0x00000004050a7211 */ /* 0x001fe400078ec0ff */
[----:B------:R-:W-:Y:S01]  /*d320*/  SHF.L.U32 R4, R2, 0x1f, RZ ;  /* 0x0000001f02047819 */ /* 0x000fe200000006ff */
[----:B------:R-:W0:Y:S02]  /*d330*/  @!P2 LDC R5, c[0x0][0x500] ;  /* 0x00014000ff05ab82 */ /* 0x000e240000000800 */
[----:B------:R-:W-:-:S04]  /*d340*/  IMAD R11, R3, 0x8, R10 ;  /* 0x00000008030b7824 */ /* 0x000fc800078e020a */
[----:B------:R-:W1:Y:S02]  /*d350*/  SYNCS.PHASECHK.TRANS64.TRYWAIT P1, [R11+URZ+0x60], R4 ;  /* 0x000060040b0075a7 */ /* 0x000e64000802017f */
[----:B-1----:R-:W-:Y:S05]  /*d360*/  @!P1 BRA `(.L_x_271) ;  /* 0x0000001400089947 */ /* 0x002fea0003800000 */
.L_x_301:
[----:B------:R-:W-:Y:S01]  /*d370*/  UPRMT UR4, UR25, 0x9910, URZ ;  /* 0x0000991019047896 */ /* 0x000fe2000800003f */
[----:B0-----:R0:W-:Y:S03]  /*d380*/  @!P2 SYNCS.ARRIVE.TRANS64 RZ, [R11+URZ], R5 ;  /* 0x000000050bffa9a7 */ /* 0x0011e6000800003f */
[----:B------:R-:W-:-:S06]  /*d390*/  UISETP.NE.AND UP0, UPT, UR4, 0x2, UPT ;  /* 0x000000020400788c */ /* 0x000fcc000bf05270 */
[----:B------:R-:W-:-:S13]  /*d3a0*/  PLOP3.LUT P1, PT, PT, PT, UP0, 0x80, 0x0 ;  /* 0x000000000000781c */ /* 0x000fda0003f2f008 */
[----:B0-----:R-:W-:Y:S05]  /*d3b0*/  @P1 BRA `(.L_x_272) ;  /* 0x0000000000041947 */ /* 0x001fea0003800000 */
[----:B------:R-:W-:Y:S01]  /*d3c0*/  BPT.TRAP 0x1 ;  /* 0x000000040000795c */ /* 0x000fe20000300000 */
.L_x_272:
[----:B------:R-:W-:Y:S05]  /*d3d0*/  @P0 BRA `(.L_x_273) ;  /* 0x0000000000040947 */ /* 0x000fea0003800000 */
[----:B------:R-:W-:Y:S01]  /*d3e0*/  BPT.TRAP 0x1 ;  /* 0x000000040000795c */ /* 0x000fe20000300000 */
.L_x_273:
[----:B------:R-:W2:Y:S01]  /*d3f0*/  LDL R5, [R1] ;  /* 0x0000000001057983 */ /* 0x000ea20000100800 */
[--C-:B-1----:R-:W-:Y:S01]  /*d400*/  IMAD R4, R3, 0x1000, R10.reuse ;  /* 0x0000100003047824 */ /* 0x102fe200078e020a */
[----:B------:R-:W-:Y:S01]  /*d410*/  R2UR UR9, R11 ;  /* 0x000000000b0972ca */ /* 0x000fe200000e0000 */
[----:B------:R-:W-:Y:S01]  /*d420*/  IMAD R10, R3, 0x3800, R10 ;  /* 0x00003800030a7824 */ /* 0x000fe200078e020a */
[----:B------:R-:W-:Y:S01]  /*d430*/  UIADD3 UR14, UP0, UR22, 0xf0, URZ ;  /* 0x000000f0160e7890 */ /* 0x000fe2000ff1e03f */
[----:B------:R-:W-:Y:S01]  /*d440*/  VIADD R13, R13, 0xffffffff ;  /* 0xffffffff0d0d7836 */ /* 0x000fe20000000000 */
[----:B------:R-:W-:Y:S01]  /*d450*/  R2UR UR4, R4 ;  /* 0x00000000040472ca */ /* 0x000fe200000e0000 */
[----:B------:R-:W-:Y:S01]  /*d460*/  UIADD3 UR28, UP1, UR22, 0x1f0, URZ ;  /* 0x000001f0161c7890 */ /* 0x000fe2000ff3e03f */
[----:B------:R-:W-:Y:S01]  /*d470*/  R2UR UR8, R10 ;  /* 0x000000000a0872ca */ /* 0x000fe200000e0000 */
[----:B------:R-:W-:Y:S01]  /*d480*/  UIADD3.X UR15, URZ, UR23, URZ, UP0, !UPT ;  /* 0x000000173f0f7290 */ /* 0x000fe200087fe43f */
[----:B------:R-:W-:Y:S01]  /*d490*/  R2UR UR11, R7 ;  /* 0x00000000070b72ca */ /* 0x000fe200000e0000 */
[----:B------:R-:W-:Y:S01]  /*d4a0*/  VIADD R3, R3, 0x1 ;  /* 0x0000000103037836 */ /* 0x000fe20000000000 */
[----:B------:R-:W-:Y:S01]  /*d4b0*/  R2UR UR10, R12 ;  /* 0x000000000c0a72ca */ /* 0x000fe200000e0000 */
[----:B------:R-:W-:Y:S01]  /*d4c0*/  UIADD3.X UR29, URZ, UR23, URZ, UP1, !UPT ;  /* 0x000000173f1d7290 */ /* 0x000fe20008ffe43f */
[----:B------:R-:W-:Y:S01]  /*d4d0*/  R2UR UR21, R6 ;  /* 0x00000000061572ca */ /* 0x000fe200000e0000 */
[----:B------:R-:W-:Y:S01]  /*d4e0*/  UMOV UR16, 0x0 ;  /* 0x0000000000107882 */ /* 0x000fe20000000000 */
[----:B------:R-:W-:Y:S01]  /*d4f0*/  ISETP.GT.AND P4, PT, R13, 0x1, PT ;  /* 0x000000010d00780c */ /* 0x000fe20003f84270 */
[----:B------:R-:W-:Y:S01]  /*d500*/  UMOV UR17, 0x10000000 ;  /* 0x1000000000117882 */ /* 0x000fe20000000000 */
[C---:B------:R-:W-:Y:S01]  /*d510*/  ISETP.NE.AND P1, PT, R3.reuse, 0xc, PT ;  /* 0x0000000c0300780c */ /* 0x040fe20003f25270 */
[----:B------:R-:W-:Y:S01]  /*d520*/  UIADD3 UR4, UR4, 0x200, URZ ;  /* 0x0000020004047890 */ /* 0x000fe2000fffe03f */
[----:B------:R-:W-:Y:S01]  /*d530*/  VIADD R12, R12, 0x40 ;  /* 0x000000400c0c7836 */ /* 0x000fe20000000000 */
[----:B------:R-:W-:Y:S01]  /*d540*/  UIADD3 UR13, UR8, 0xc200, URZ ;  /* 0x0000c200080d7890 */ /* 0x000fe2000fffe03f */
[----:B------:R-:W-:-:S04]  /*d550*/  SEL R3, R3, RZ, P1 ;  /* 0x000000ff03037207 */ /* 0x000fc80000800000 */
[----:B------:R-:W-:Y:S01]  /*d560*/  UMOV UR8, UR4 ;  /* 0x0000000400087c82 */ /* 0x000fe20008000000 */
[----:B--2---:R-:W-:Y:S02]  /*d570*/  R2UR UR12, R5 ;  /* 0x00000000050c72ca */ /* 0x004fe400000e0000 */
[----:B------:R-:W-:-:S04]  /*d580*/  SEL R5, RZ, 0x1, P1 ;  /* 0x00000001ff057807 */ /* 0x000fc80000800000 */
[----:B------:R-:W-:-:S07]  /*d590*/  LOP3.LUT R2, R2, R5, RZ, 0x3c, !PT ;  /* 0x0000000502027212 */ /* 0x000fce00078e3cff */
[----:B------:R0:W-:Y:S02]  /*d5a0*/  UTMALDG.3D [UR8], [UR14], desc[UR16] ;  /* 0x000010080e0075b4 */ /* 0x0001e40008011000 */
[----:B0-----:R-:W-:Y:S01]  /*d5b0*/  UMOV UR8, UR13 ;  /* 0x0000000d00087c82 */ /* 0x001fe20008000000 */
[----:B------:R-:W-:Y:S02]  /*d5c0*/  UMOV UR11, UR21 ;  /* 0x00000015000b7c82 */ /* 0x000fe40008000000 */
[----:B------:R0:W-:Y:S02]  /*d5d0*/  UTMALDG.3D [UR8], [UR28], desc[UR16] ;  /* 0x000010081c0075b4 */ /* 0x0001e40008011000 */
[----:B0-----:R-:W-:Y:S05]  /*d5e0*/  @P4 BRA `(.L_x_274) ;  /* 0xfffffffc00404947 */ /* 0x001fea000383ffff */
.L_x_270:
[----:B------:R-:W-:Y:S05]  /*d5f0*/  BSYNC B1 ;  /* 0x0000000000017941 */ /* 0x000fea0003800000 */
.L_x_269:
[----:B------:R-:W2:Y:S01]  /*d600*/  LDL.LU R15, [R1+0x4] ;  /* 0x00000400010f7983 */ /* 0x000ea20000300800 */
[----:B------:R-:W-:Y:S01]  /*d610*/  LOP3.LUT P5, RZ, R9, 0xff, RZ, 0xc0, !PT ;  /* 0x000000ff09ff7812 */ /* 0x000fe200078ac0ff */
[----:B------:R-:W-:Y:S01]  /*d620*/  VIADD R8, R8, UR6 ;  /* 0x0000000608087c36 */ /* 0x000fe20008000000 */
[----:B------:R-:W-:Y:S01]  /*d630*/  UISETP.GE.U32.AND UP0, UPT, UR6, 0xc, UPT ;  /* 0x0000000c0600788c */ /* 0x000fe2000bf06070 */
[----:B------:R-:W3:Y:S01]  /*d640*/  LDL.LU R14, [R1+0x8] ;  /* 0x00000800010e7983 */ /* 0x000ee20000300800 */
[----:B------:R-:W-:Y:S01]  /*d650*/  IMAD.U32 R5, RZ, RZ, UR6 ;  /* 0x00000006ff057e24 */ /* 0x000fe2000f8e00ff */
[----:B------:R-:W-:Y:S01]  /*d660*/  ULDC.64 UR8, c[0x0][0x650] ;  /* 0x0001940000087ab9 */ /* 0x000fe20000000a00 */
[----:B------:R-:W-:Y:S01]  /*d670*/  ISETP.GT.U32.AND P1, PT, R8, 0xb, PT ;  /* 0x0000000b0800780c */ /* 0x000fe20003f24070 */
[----:B------:R-:W-:Y:S01]  /*d680*/  BSSY B1, `(.L_x_275) ;  /* 0x0000072000017945 */ /* 0x000fe20003800000 */
[----:B------:R-:W-:Y:S02]  /*d690*/  PLOP3.LUT P4, PT, PT, PT, UP0, 0x80, 0x0 ;  /* 0x000000000000781c */ /* 0x000fe40003f8f008 */
[----:B------:R-:W-:-:S02]  /*d6a0*/  ISETP.LT.U32.AND P1, PT, R5, 0xc, P1 ;  /* 0x0000000c0500780c */ /* 0x000fc40000f21070 */
[----:B------:R-:W-:Y:S01]  /*d6b0*/  PRMT R9, RZ, 0x7610, R9 ;  /* 0x00007610ff097816 */ /* 0x000fe20000000009 */
[----:B------:R-:W0:Y:S01]  /*d6c0*/  @P5 S2R R3, SR_CgaCtaId ;  /* 0x0000000000035919 */ /* 0x000e220000008800 */
[----:B------:R-:W-:-:S04]  /*d6d0*/  @P5 MOV R2, 0x400 ;  /* 0x0000040000025802 */ /* 0x000fc80000000f00 */
[----:B0-----:R-:W-:Y:S01]  /*d6e0*/  @P5 LEA R4, R3, R2, 0x18 ;  /* 0x0000000203045211 */ /* 0x001fe200078ec0ff */
[----:B------:R-:W-:-:S03]  /*d6f0*/  IMAD.WIDE.U32 R2, R8, -0x55555555, RZ ;  /* 0xaaaaaaab08027825 */ /* 0x000fc600078e00ff */
[----:B------:R0:W-:Y:S02]  /*d700*/  @P5 SYNCS.ARRIVE.TRANS64.A1T0 RZ, [R4+URZ+0xf8], RZ ;  /* 0x0000f8ff04ff59a7 */ /* 0x0001e4000810003f */
[----:B------:R-:W-:Y:S02]  /*d710*/  SHF.R.U32.HI R5, RZ, 0x3, R3 ;  /* 0x00000003ff057819 */ /* 0x000fe40000011603 */
[----:B------:R-:W-:Y:S02]  /*d720*/  SEL R3, RZ, 0x1, !P1 ;  /* 0x00000001ff037807 */ /* 0x000fe40004800000 */
[----:B------:R-:W-:Y:S01]  /*d730*/  PRMT R2, RZ, 0x7610, R2 ;  /* 0x00007610ff027816 */ /* 0x000fe20000000002 */
[----:B------:R-:W-:Y:S01]  /*d740*/  IMAD R8, R5, -0xc, R8 ;  /* 0xfffffff405087824 */ /* 0x000fe200078e0208 */
[----:B------:R-:W-:Y:S01]  /*d750*/  LOP3.LUT R0, R0, R3, RZ, 0x3c, !PT ;  /* 0x0000000300007212 */ /* 0x000fe200078e3cff */
[----:B0-----:R-:W-:Y:S02]  /*d760*/  IMAD.MOV.U32 R4, RZ, RZ, -0x1 ;  /* 0xffffffffff047424 */ /* 0x001fe400078e00ff */
[----:B------:R-:W-:Y:S01]  /*d770*/  IMAD.MOV.U32 R3, RZ, RZ, -0x1 ;  /* 0xffffffffff037424 */ /* 0x000fe200078e00ff */
[----:B------:R-:W-:Y:S01]  /*d780*/  @P4 LOP3.LUT R0, R0, 0x1, R5, 0x78, !PT ;  /* 0x0000000100004812 */ /* 0x000fe200078e7805 */
[----:B------:R-:W-:Y:S01]  /*d790*/  IMAD.MOV.U32 R5, RZ, RZ, -0x1 ;  /* 0xffffffffff057424 */ /* 0x000fe200078e00ff */
[----:B---3--:R-:W-:-:S04]  /*d7a0*/  IADD3 R14, P5, R14, UR26, RZ ;  /* 0x0000001a0e0e7c10 */ /* 0x008fc8000ffbe0ff */
[----:B--2---:R-:W-:Y:S01]  /*d7b0*/  IADD3.X R15, R15, UR7, RZ, P5, !PT ;  /* 0x000000070f0f7c10 */ /* 0x004fe2000affe4ff */
[----:B------:R0:W-:Y:S01]  /*d7c0*/  STL [R1+0x8], R14 ;  /* 0x0000080e01007387 */ /* 0x0001e20000100800 */
[----:B------:R-:W-:-:S03]  /*d7d0*/  ISETP.GE.U32.AND P1, PT, R14, UR8, PT ;  /* 0x000000080e007c0c */ /* 0x000fc6000bf26070 */
[----:B------:R0:W-:Y:S01]  /*d7e0*/  STL [R1+0x4], R15 ;  /* 0x0000040f01007387 */ /* 0x0001e20000100800 */
[----:B------:R-:W-:-:S03]  /*d7f0*/  ISETP.GE.U32.AND.EX P1, PT, R15, UR9, PT, P1 ;  /* 0x000000090f007c0c */ /* 0x000fc6000bf26110 */
[----:B------:R0:W-:Y:S04]  /*d800*/  STL [R1+0xc], R5 ;  /* 0x00000c0501007387 */ /* 0x0001e80000100800 */
[----:B------:R0:W-:Y:S04]  /*d810*/  STL [R1+0x10], R4 ;  /* 0x0000100401007387 */ /* 0x0001e80000100800 */
[----:B------:R0:W-:Y:S02]  /*d820*/  STL [R1], R3 ;  /* 0x0000000301007387 */ /* 0x0001e40000100800 */
[----:B------:R-:W-:Y:S05]  /*d830*/  @P1 BRA `(.L_x_276) ;  /* 0x0000000400581947 */ /* 0x000fea0003800000 */
[----:B------:R-:W-:Y:S01]  /*d840*/  ULDC.64 UR8, c[0x0][0x628] ;  /* 0x00018a0000087ab9 */ /* 0x000fe20000000a00 */
[----:B------:R-:W1:Y:S01]  /*d850*/  S2R R12, SR_CTAID.X ;  /* 0x00000000000c7919 */ /* 0x000e620000002500 */
[----:B------:R-:W-:Y:S01]  /*d860*/  ISETP.NE.U32.AND P1, PT, RZ, UR8, PT ;  /* 0x00000008ff007c0c */ /* 0x000fe2000bf25070 */
[----:B------:R-:W-:Y:S01]  /*d870*/  ULDC UR10, c[0x0][0x630] ;  /* 0x00018c00000a7ab9 */ /* 0x000fe20000000800 */
[----:B------:R-:W-:Y:S01]  /*d880*/  IMAD.MOV.U32 R2, RZ, RZ, R14 ;  /* 0x000000ffff027224 */ /* 0x000fe200078e000e */
[----:B------:R-:W2:Y:S01]  /*d890*/  S2R R10, SR_CTAID.Y ;  /* 0x00000000000a7919 */ /* 0x000ea20000002600 */
[----:B------:R-:W-:Y:S01]  /*d8a0*/  ISETP.NE.AND.EX P1, PT, RZ, UR9, PT, P1 ;  /* 0x00000009ff007c0c */ /* 0x000fe2000bf25310 */
[----:B0-----:R-:W-:-:S12]  /*d8b0*/  IMAD.MOV.U32 R3, RZ, RZ, R15 ;  /* 0x000000ffff037224 */ /* 0x001fd800078e000f */
[----:B------:R-:W-:Y:S05]  /*d8c0*/  @!P1 BRA `(.L_x_277) ;  /* 0x0000000000289947 */ /* 0x000fea0003800000 */
[----:B------:R-:W-:Y:S02]  /*d8d0*/  ULDC UR4, c[0x0][0x634] ;  /* 0x00018d0000047ab9 */ /* 0x000fe40000000800 */
[----:B------:R-:W-:-:S05]  /*d8e0*/  IADD3 R7, P1, R14, UR4, RZ ;  /* 0x000000040e077c10 */ /* 0x000fca000ff3e0ff */
[----:B------:R-:W-:-:S04]  /*d8f0*/  IMAD.X R11, RZ, RZ, R15, P1 ;  /* 0x000000ffff0b7224 */ /* 0x000fc800008e060f */
[----:B------:R-:W-:-:S04]  /*d900*/  IMAD.WIDE.U32 R4, R11, UR8, RZ ;  /* 0x000000080b047c25 */ /* 0x000fc8000f8e00ff */
[----:B------:R-:W-:-:S04]  /*d910*/  IMAD.WIDE.U32 R4, P1, R7, UR9, R4 ;  /* 0x0000000907047c25 */ /* 0x000fc8000f820004 */
[----:B------:R-:W-:-:S04]  /*d920*/  IMAD.WIDE.U32 R6, R7, UR8, RZ ;  /* 0x0000000807067c25 */ /* 0x000fc8000f8e00ff */
[----:B------:R-:W-:Y:S01]  /*d930*/  IMAD.X R3, RZ, RZ, RZ, P1 ;  /* 0x000000ffff037224 */ /* 0x000fe200008e06ff */
[----:B------:R-:W-:Y:S01]  /*d940*/  IADD3 RZ, P1, R7, R4, RZ ;  /* 0x0000000407ff7210 */ /* 0x000fe20007f3e0ff */
[----:B------:R-:W-:-:S04]  /*d950*/  IMAD.MOV.U32 R2, RZ, RZ, R5 ;  /* 0x000000ffff027224 */ /* 0x000fc800078e0005 */
[----:B------:R-:W-:-:S08]  /*d960*/  IMAD.WIDE.U32.X R2, R11, UR9, R2, P1 ;  /* 0x000000090b027c25 */ /* 0x000fd000088e0402 */
.L_x_277:
[--C-:B------:R-:W-:Y:S01]  /*d970*/  SHF.R.U64 R11, R2, UR10, R3.reuse ;  /* 0x0000000a020b7c19 */ /* 0x100fe20008001203 */
[----:B------:R-:W-:Y:S01]  /*d980*/  ULDC.64 UR8, c[0x0][0x620] ;  /* 0x0001880000087ab9 */ /* 0x000fe20000000a00 */
[----:B------:R-:W-:Y:S01]  /*d990*/  SHF.R.U32.HI R2, RZ, UR10, R3 ;  /* 0x0000000aff027c19 */ /* 0x000fe20008011603 */
[----:B------:R-:W-:Y:S01]  /*d9a0*/  IMAD.MOV.U32 R3, RZ, RZ, R15 ;  /* 0x000000ffff037224 */ /* 0x000fe200078e000f */
[----:B------:R-:W-:Y:S01]  /*d9b0*/  IADD3 R5, P1, RZ, -R11, RZ ;  /* 0x8000000bff057210 */ /* 0x000fe20007f3e0ff */
[----:B------:R-:W-:Y:S01]  /*d9c0*/  ULDC UR4, c[0x0][0x150] ;  /* 0x0000540000047ab9 */ /* 0x000fe20000000800 */
[----:B-1----:R-:W-:Y:S01]  /*d9d0*/  I2FP.F32.U32 R6, R12 ;  /* 0x0000000c00067245 */ /* 0x002fe20000201000 */
[----:B------:R-:W0:Y:S01]  /*d9e0*/  LDC R7, c[0x0][0x144] ;  /* 0x00005100ff077b82 */ /* 0x000e220000000800 */
[----:B------:R-:W-:Y:S01]  /*d9f0*/  ULDC.64 UR10, c[0x0][0x640] ;  /* 0x00019000000a7ab9 */ /* 0x000fe20000000a00 */
[----:B------:R-:W-:Y:S01]  /*da00*/  IMAD.X R2, RZ, RZ, ~R2, P1 ;  /* 0x000000ffff027224 */ /* 0x000fe200008e0e02 */
[----:B------:R-:W-:Y:S01]  /*da10*/  ISETP.NE.U32.AND P1, PT, RZ, UR10, PT ;  /* 0x0000000aff007c0c */ /* 0x000fe2000bf25070 */
[----:B------:R-:W-:Y:S01]  /*da20*/  FMUL R6, R6, UR4 ;  /* 0x0000000406067c20 */ /* 0x000fe20008400000 */
[----:B------:R-:W-:Y:S01]  /*da30*/  ULDC UR4, c[0x0][0x618] ;  /* 0x0001860000047ab9 */ /* 0x000fe20000000800 */
[----:B------:R-:W-:Y:S01]  /*da40*/  IMAD R4, R2, UR8, RZ ;  /* 0x0000000802047c24 */ /* 0x000fe2000f8e02ff */
[----:B------:R-:W-:Y:S01]  /*da50*/  ISETP.NE.AND.EX P1, PT, RZ, UR11, PT, P1 ;  /* 0x0000000bff007c0c */ /* 0x000fe2000bf25310 */
[----:B------:R-:W-:Y:S01]  /*da60*/  IMAD.MOV.U32 R2, RZ, RZ, R14 ;  /* 0x000000ffff027224 */ /* 0x000fe200078e000e */
[----:B------:R-:W1:Y:S01]  /*da70*/  LDC R15, c[0x0][0x148] ;  /* 0x00005200ff0f7b82 */ /* 0x000e620000000800 */
[----:B------:R-:W3:Y:S02]  /*da80*/  F2I.U32.TRUNC.NTZ R6, R6 ;  /* 0x0000000600067305 */ /* 0x000ee4000020f000 */
[----:B------:R-:W-:Y:S01]  /*da90*/  IMAD.WIDE.U32 R2, R5, UR8, R2 ;  /* 0x0000000805027c25 */ /* 0x000fe2000f8e0002 */
[----:B------:R-:W-:-:S03]  /*daa0*/  ULDC UR8, c[0x0][0x154] ;  /* 0x0000550000087ab9 */ /* 0x000fc60000000800 */
[----:B------:R-:W-:Y:S01]  /*dab0*/  IMAD R5, R5, UR9, R4 ;  /* 0x0000000905057c24 */ /* 0x000fe2000f8e0204 */
[----:B------:R-:W-:-:S03]  /*dac0*/  ULDC UR9, c[0x0][0x608] ;  /* 0x0001820000097ab9 */ /* 0x000fc60000000800 */
[----:B------:R-:W-:-:S05]  /*dad0*/  IMAD.IADD R3, R3, 0x1, R5 ;  /* 0x0000000103037824 */ /* 0x000fca00078e0205 */
[----:B------:R-:W-:Y:S01]  /*dae0*/  SHF.R.U64 R13, R2, UR4, R3 ;  /* 0x00000004020d7c19 */ /* 0x000fe20008001203 */
[----:B---3--:R-:W-:Y:S01]  /*daf0*/  IMAD.MOV R6, RZ, RZ, -R6 ;  /* 0x000000ffff067224 */ /* 0x008fe200078e0a06 */
[----:B--2---:R-:W-:-:S03]  /*db00*/  I2FP.F32.U32 R2, R10 ;  /* 0x0000000a00027245 */ /* 0x004fc60000201000 */
[----:B0-----:R-:W-:Y:S02]  /*db10*/  IMAD R12, R7, R6, R12 ;  /* 0x00000006070c7224 */ /* 0x001fe400078e020c */
[----:B------:R-:W-:Y:S01]  /*db20*/  FMUL R4, R2, UR8 ;  /* 0x0000000802047c20 */ /* 0x000fe20008400000 */
[----:B------:R-:W-:Y:S01]  /*db30*/  SHF.R.U32.HI R2, RZ, UR4, R3 ;  /* 0x00000004ff027c19 */ /* 0x000fe20008011603 */
[----:B------:R-:W-:Y:S02]  /*db40*/  ULDC UR4, c[0x0][0x658] ;  /* 0x0001960000047ab9 */ /* 0x000fe40000000800 */
[----:B------:R0:W2:Y:S01]  /*db50*/  F2I.U32.TRUNC.NTZ R18, R4 ;  /* 0x0000000400127305 */ /* 0x0000a2000020f000 */
[--C-:B------:R-:W-:Y:S02]  /*db60*/  SHF.R.U64 R16, R13, UR9, R2.reuse ;  /* 0x000000090d107c19 */ /* 0x100fe40008001202 */
[----:B------:R-:W-:-:S04]  /*db70*/  SHF.R.U32.HI R3, RZ, UR9, R2 ;  /* 0x00000009ff037c19 */ /* 0x000fc80008011602 */
[--C-:B------:R-:W-:Y:S02]  /*db80*/  SHF.R.U64 R14, R16, UR4, R3.reuse ;  /* 0x00000004100e7c19 */ /* 0x100fe40008001203 */
[----:B------:R-:W-:-:S03]  /*db90*/  SHF.R.U32.HI R3, RZ, UR4, R3 ;  /* 0x00000004ff037c19 */ /* 0x000fc60008011603 */
[----:B------:R-:W-:Y:S01]  /*dba0*/  IMAD.MOV.U32 R2, RZ, RZ, R14 ;  /* 0x000000ffff027224 */ /* 0x000fe200078e000e */
[----:B01----:R-:W-:Y:S06]  /*dbb0*/  @!P1 BRA `(.L_x_278) ;  /* 0x0000000000289947 */ /* 0x003fec0003800000 */
        /* <DEDUP_REMOVED lines=10> */
.L_x_278:
[----:B------:R-:W-:Y:S01]  /*dc60*/  ULDC UR4, c[0x0][0x648] ;  /* 0x0001920000047ab9 */ /* 0x000fe20000000800 */
[----:B--2---:R-:W-:Y:S01]  /*dc70*/  IMAD.MOV R18, RZ, RZ, -R18 ;  /* 0x000000ffff127224 */ /* 0x004fe200078e0a12 */
[----:B------:R-:W-:Y:S01]  /*dc80*/  SHF.R.U64 R3, R2, UR4, R3 ;  /* 0x0000000402037c19 */ /* 0x000fe20008001203 */
[----:B------:R-:W-:Y:S01]  /*dc90*/  ULDC UR4, c[0x0][0x638] ;  /* 0x00018e0000047ab9 */ /* 0x000fe20000000800 */
[----:B------:R-:W-:Y:S01]  /*dca0*/  LOP3.LUT R2, R16, UR19, RZ, 0xc0, !PT ;  /* 0x0000001310027c12 */ /* 0x000fe2000f8ec0ff */
[----:B------:R-:W-:Y:S01]  /*dcb0*/  @P3 IMAD R12, R15, R18, R10 ;  /* 0x000000120f0c3224 */ /* 0x000fe200078e020a */
[----:B------:R-:W-:Y:S01]  /*dcc0*/  LOP3.LUT R13, R13, UR18, RZ, 0xc0, !PT ;  /* 0x000000120d0d7c12 */ /* 0x000fe2000f8ec0ff */
[----:B------:R-:W-:Y:S01]  /*dcd0*/  IMAD.MOV R5, RZ, RZ, -R3 ;  /* 0x000000ffff057224 */ /* 0x000fe200078e0a03 */
[----:B------:R-:W-:Y:S01]  /*dce0*/  ULDC UR8, c[0x0][0x610] ;  /* 0x0001840000087ab9 */ /* 0x000fe20000000800 */
[----:B------:R-:W-:Y:S02]  /*dcf0*/  IMAD R3, R3, UR20, R2 ;  /* 0x0000001403037c24 */ /* 0x000fe4000f8e0202 */
[----:B------:R-:W-:Y:S01]  /*dd00*/  IMAD R14, R5, UR4, R14 ;  /* 0x00000004050e7c24 */ /* 0x000fe2000f8e020e */
[----:B------:R-:W-:Y:S01]  /*dd10*/  ULDC UR4, c[0x0][0x600] ;  /* 0x0001800000047ab9 */ /* 0x000fe20000000800 */
[----:B------:R-:W-:-:S02]  /*dd20*/  IMAD R3, R3, UR8, R12 ;  /* 0x0000000803037c24 */ /* 0x000fc4000f8e020c */
[----:B------:R-:W-:Y:S02]  /*dd30*/  IMAD R14, R14, UR4, R13 ;  /* 0x000000040e0e7c24 */ /* 0x000fe4000f8e020d */
[----:B------:R-:W-:-:S03]  /*dd40*/  IMAD.MOV.U32 R2, RZ, RZ, 0x1 ;  /* 0x00000001ff027424 */ /* 0x000fc600078e00ff */
[----:B------:R-:W-:Y:S02]  /*dd50*/  SEL R4, R14, R3, !P3 ;  /* 0x000000030e047207 */ /* 0x000fe40005800000 */
[----:B------:R-:W-:-:S03]  /*dd60*/  SEL R3, R3, R14, !P3 ;  /* 0x0000000e03037207 */ /* 0x000fc60005800000 */
[----:B------:R1:W-:Y:S04]  /*dd70*/  STL [R1+0x10], R4 ;  /* 0x0000100401007387 */ /* 0x0003e80000100800 */
[----:B------:R1:W-:Y:S04]  /*dd80*/  STL [R1], R11 ;  /* 0x0000000b01007387 */ /* 0x0003e80000100800 */
[----:B------:R1:W-:Y:S02]  /*dd90*/  STL [R1+0xc], R3 ;  /* 0x00000c0301007387 */ /* 0x0003e40000100800 */
.L_x_276:
[----:B------:R-:W-:Y:S05]  /*dda0*/  BSYNC B1 ;  /* 0x0000000000017941 */ /* 0x000fea0003800000 */
.L_x_275:
[----:B------:R-:W-:-:S13]  /*ddb0*/  LOP3.LUT P1, RZ, R2, 0xff, RZ, 0xc0, !PT ;  /* 0x000000ff02ff7812 */ /* 0x000fda000782c0ff */
[----:B------:R-:W-:Y:S05]  /*ddc0*/  @P1 BRA `(.L_x_279) ;  /* 0xfffffff4000c1947 */ /* 0x000fea000383ffff */
[----:B------:R-:W-:Y:S05]  /*ddd0*/  BSYNC B0 ;  /* 0x0000000000007941 */ /* 0x000fea0003800000 */
.L_x_267:
[----:B------:R-:W-:-:S03]  /*dde0*/  UMOV UR4, 0xffffffff ;  /* 0xffffffff00047882 */ /* 0x000fc60000000000 */
[----:B------:R-:W-:Y:S05]  /*ddf0*/  BRA.DIV UR4, `(.L_x_280) ;  /* 0x0000000a04787947 */ /* 0x000fea000b800000 */
[----:B------:R-:W-:-:S13]  /*de00*/  ELECT P0, URZ, PT ;  /* 0x00000000003f782f */ /* 0x000fda0003800000 */
.L_x_304:
[----:B------:R-:W-:Y:S04]  /*de10*/  BSSY B0, `(.L_x_281) ;  /* 0x0000074000007945 */ /* 0x000fe80003800000 */
[----:B------:R-:W-:Y:S05]  /*de20*/  @!P0 BRA `(.L_x_282) ;  /* 0x0000000400c88947 */ /* 0x000fea0003800000 */
[----:B------:R-:W-:-:S04]  /*de30*/  ULOP3.LUT UR4, UR5, 0x2, URZ, 0xfc, !UPT ;  /* 0x0000000205047892 */ /* 0x000fc8000f8efc3f */
[----:B------:R-:W-:-:S06]  /*de40*/  UISETP.NE.AND UP0, UPT, UR4, 0x3, UPT ;  /* 0x000000030400788c */ /* 0x000fcc000bf05270 */
[----:B------:R-:W-:-:S13]  /*de50*/  PLOP3.LUT P0, PT, PT, PT, UP0, 0x80, 0x0 ;  /* 0x000000000000781c */ /* 0x000fda0003f0f008 */
[----:B------:R-:W-:Y:S05]  /*de60*/  @!P0 BRA `(.L_x_283) ;  /* 0x0000000000048947 */ /* 0x000fea0003800000 */
[----:B------:R-:W-:Y:S01]  /*de70*/  BPT.TRAP 0x1 ;  /* 0x000000040000795c */ /* 0x000fe20000300000 */
.L_x_283:
[----:B01----:R-:W0:Y:S01]  /*de80*/  S2R R3, SR_CgaCtaId ;  /* 0x0000000000037919 */ /* 0x003e220000008800 */
[----:B------:R-:W-:-:S04]  /*de90*/  MOV R2, 0x400 ;  /* 0x0000040000027802 */ /* 0x000fc80000000f00 */
[----:B0-----:R-:W-:Y:S02]  /*dea0*/  LEA R3, R3, R2, 0x18 ;  /* 0x0000000203037211 */ /* 0x001fe400078ec0ff */
[----:B------:R-:W-:-:S03]  /*deb0*/  SHF.L.U32 R2, R0, 0x1f, RZ ;  /* 0x0000001f00027819 */ /* 0x000fc600000006ff */
[----:B------:R-:W-:-:S04]  /*dec0*/  VIADD R3, R3, 0x60 ;  /* 0x0000006003037836 */ /* 0x000fc80000000000 */
[C---:B------:R-:W-:Y:S02]  /*ded0*/  IMAD R7, R8.reuse, 0x8, R3 ;  /* 0x0000000808077824 */ /* 0x040fe400078e0203 */
[----:B------:R-:W-:Y:S02]  /*dee0*/  VIADD R8, R8, 0x1 ;  /* 0x0000000108087836 */ /* 0x000fe40000000000 */
[----:B------:R-:W0:Y:S03]  /*def0*/  SYNCS.PHASECHK.TRANS64.TRYWAIT P0, [R7+URZ], R2 ;  /* 0x00000002070075a7 */ /* 0x000e26000800017f */
[----:B------:R-:W-:-:S04]  /*df00*/  ISETP.NE.AND P1, PT, R8, 0xc, PT ;  /* 0x0000000c0800780c */ /* 0x000fc80003f25270 */
[----:B------:R-:W-:Y:S02]  /*df10*/  SEL R5, RZ, 0x1, P1 ;  /* 0x00000001ff057807 */ /* 0x000fe40000800000 */
[----:B------:R-:W-:Y:S02]  /*df20*/  SEL R8, R8, RZ, P1 ;  /* 0x000000ff08087207 */ /* 0x000fe40000800000 */
[----:B------:R-:W-:-:S03]  /*df30*/  LOP3.LUT R5, R0, R5, RZ, 0x3c, !PT ;  /* 0x0000000500057212 */ /* 0x000fc600078e3cff */
[----:B------:R-:W-:Y:S01]  /*df40*/  IMAD R9, R8, 0x8, R3 ;  /* 0x0000000808097824 */ /* 0x000fe200078e0203 */
[----:B------:R-:W-:Y:S01]  /*df50*/  SHF.L.U32 R4, R5, 0x1f, RZ ;  /* 0x0000001f05047819 */ /* 0x000fe200000006ff */
[----:B0-----:R-:W-:Y:S06]  /*df60*/  @!P0 BRA `(.L_x_284) ;  /* 0x0000000800408947 */ /* 0x001fec0003800000 */
.L_x_305:
[----:B------:R-:W1:Y:S01]  /*df70*/  SYNCS.PHASECHK.TRANS64.TRYWAIT P0, [R9+URZ], R4 ;  /* 0x00000004090075a7 */ /* 0x000e62000800017f */
[----:B------:R-:W-:-:S05]  /*df80*/  VIADD R0, R8, 0x1 ;  /* 0x0000000108007836 */ /* 0x000fca0000000000 */
[----:B------:R-:W-:-:S04]  /*df90*/  ISETP.NE.AND P1, PT, R0, 0xc, PT ;  /* 0x0000000c0000780c */ /* 0x000fc80003f25270 */
[----:B0-----:R-:W-:Y:S02]  /*dfa0*/  SEL R2, RZ, 0x1, P1 ;  /* 0x00000001ff027807 */ /* 0x001fe40000800000 */
[----:B------:R-:W-:Y:S02]  /*dfb0*/  SEL R0, R0, RZ, P1 ;  /* 0x000000ff00007207 */ /* 0x000fe40000800000 */
[----:B------:R-:W-:-:S03]  /*dfc0*/  LOP3.LUT R7, R5, R2, RZ, 0x3c, !PT ;  /* 0x0000000205077212 */ /* 0x000fc600078e3cff */
[----:B------:R-:W-:Y:S01]  /*dfd0*/  IMAD R6, R0, 0x8, R3 ;  /* 0x0000000800067824 */ /* 0x000fe200078e0203 */
[----:B------:R-:W-:Y:S01]  /*dfe0*/  SHF.L.U32 R5, R7, 0x1f, RZ ;  /* 0x0000001f07057819 */ /* 0x000fe200000006ff */
[----:B-1----:R-:W-:Y:S06]  /*dff0*/  @!P0 BRA `(.L_x_285) ;  /* 0x0000000800308947 */ /* 0x002fec0003800000 */
.L_x_306:
[----:B------:R-:W1:Y:S01]  /*e000*/  SYNCS.PHASECHK.TRANS64.TRYWAIT P0, [R6+URZ], R5 ;  /* 0x00000005060075a7 */ /* 0x000e62000800017f */
[----:B------:R-:W-:-:S05]  /*e010*/  VIADD R0, R0, 0x1 ;  /* 0x0000000100007836 */ /* 0x000fca0000000000 */
[----:B------:R-:W-:-:S04]  /*e020*/  ISETP.NE.AND P1, PT, R0, 0xc, PT ;  /* 0x0000000c0000780c */ /* 0x000fc80003f25270 */
[----:B------:R-:W-:Y:S02]  /*e030*/  SEL R2, RZ, 0x1, P1 ;  /* 0x00000001ff027807 */ /* 0x000fe40000800000 */
[----:B------:R-:W-:Y:S02]  /*e040*/  SEL R0, R0, RZ, P1 ;  /* 0x000000ff00007207 */ /* 0x000fe40000800000 */
[----:B------:R-:W-:-:S03]  /*e050*/  LOP3.LUT R7, R7, R2, RZ, 0x3c, !PT ;  /* 0x0000000207077212 */ /* 0x000fc600078e3cff */
[----:B0-----:R-:W-:Y:S01]  /*e060*/  IMAD R9, R0, 0x8, R3 ;  /* 0x0000000800097824 */ /* 0x001fe200078e0203 */
[----:B------:R-:W-:Y:S01]  /*e070*/  SHF.L.U32 R4, R7, 0x1f, RZ ;  /* 0x0000001f07047819 */ /* 0x000fe200000006ff */
[----:B-1----:R-:W-:Y:S06]  /*e080*/  @!P0 BRA `(.L_x_286) ;  /* 0x0000000800208947 */ /* 0x002fec0003800000 */
.L_x_307:
        /* <DEDUP_REMOVED lines=9> */
.L_x_308:
        /* <DEDUP_REMOVED lines=9> */
.L_x_309:
        /* <DEDUP_REMOVED lines=9> */
.L_x_310:
        /* <DEDUP_REMOVED lines=9> */
.L_x_311:
        /* <DEDUP_REMOVED lines=9> */
.L_x_312:
        /* <DEDUP_REMOVED lines=9> */
.L_x_313:
        /* <DEDUP_REMOVED lines=9> */
.L_x_314:
[----:B------:R-:W1:Y:S01]  /*e480*/  SYNCS.PHASECHK.TRANS64.TRYWAIT P0, [R6+URZ], R5 ;  /* 0x00000005060075a7 */ /* 0x000e62000800017f */
[----:B------:R-:W-:-:S05]  /*e490*/  VIADD R0, R0, 0x1 ;  /* 0x0000000100007836 */ /* 0x000fca0000000000 */
[----:B------:R-:W-:-:S04]  /*e4a0*/  ISETP.NE.AND P1, PT, R0, 0xc, PT ;  /* 0x0000000c0000780c */ /* 0x000fc80003f25270 */
[----:B------:R-:W-:Y:S02]  /*e4b0*/  SEL R2, RZ, 0x1, P1 ;  /* 0x00000001ff027807 */ /* 0x000fe40000800000 */
[----:B------:R-:W-:Y:S02]  /*e4c0*/  SEL R0, R0, RZ, P1 ;  /* 0x000000ff00007207 */ /* 0x000fe40000800000 */
[----:B------:R-:W-:Y:S01]  /*e4d0*/  LOP3.LUT R2, R7, R2, RZ, 0x3c, !PT ;  /* 0x0000000207027212 */ /* 0x000fe200078e3cff */
[----:B-1----:R-:W-:Y:S06]  /*e4e0*/  @!P0 BRA `(.L_x_294) ;  /* 0x0000000400a88947 */ /* 0x002fec0003800000 */
.L_x_315:
[----:B------:R-:W-:Y:S01]  /*e4f0*/  IMAD R3, R0, 0x8, R3 ;  /* 0x0000000800037824 */ /* 0x000fe200078e0203 */
[----:B------:R-:W-:-:S07]  /*e500*/  SHF.L.U32 R0, R2, 0x1f, RZ ;  /* 0x0000001f02007819 */ /* 0x000fce00000006ff */
.L_x_295:
[----:B--2---:R2:W3:Y:S02]  /*e510*/  SYNCS.PHASECHK.TRANS64.TRYWAIT P0, [R3+URZ], R0 ;  /* 0x00000000030075a7 */ /* 0x0044e4000800017f */
[----:B---3--:R-:W-:Y:S05]  /*e520*/  @!P0 NANOSLEEP.SYNCS 0x989680 ;  /* 0x009896800000895d */ /* 0x008fea0003900000 */
[----:B------:R-:W3:Y:S02]  /*e530*/  @!P0 SYNCS.PHASECHK.TRANS64 P0, [R3+URZ], R0 ;  /* 0x00000000030085a7 */ /* 0x000ee4000800007f */
[----:B---3--:R-:W-:Y:S05]  /*e540*/  @!P0 BRA `(.L_x_295) ;  /* 0xfffffffc00f08947 */ /* 0x008fea000383ffff */
.L_x_282:
[----:B------:R-:W-:Y:S05]  /*e550*/  BSYNC B0 ;  /* 0x0000000000007941 */ /* 0x000fea0003800000 */
.L_x_281:
[----:B------:R-:W-:Y:S05]  /*e560*/  EXIT ;  /* 0x000000000000794d */ /* 0x000fea0003800000 */
.L_x_16:
[----:B--2---:R-:W-:-:S04]  /*e570*/  IMAD.U32 R3, RZ, RZ, UR14 ;  /* 0x0000000eff037e24 */ /* 0x004fc8000f8e00ff */
[----:B------:R2:W3:Y:S03]  /*e580*/  SYNCS.PHASECHK.TRANS64.TRYWAIT P0, [R3+URZ+-0x8], R0 ;  /* 0xfffff800030075a7 */ /* 0x0004e6000800017f */
[----:B---3--:R-:W-:Y:S05]  /*e590*/  @!P0 NANOSLEEP.SYNCS 0x989680 ;  /* 0x009896800000895d */ /* 0x008fea0003900000 */
[----:B------:R-:W3:Y:S02]  /*e5a0*/  @!P0 SYNCS.PHASECHK.TRANS64 P0, [R3+URZ+-0x8], R0 ;  /* 0xfffff800030085a7 */ /* 0x000ee4000800007f */
[----:B---3--:R-:W-:Y:S05]  /*e5b0*/  @!P0 BRA `(.L_x_16) ;  /* 0xfffffffc00ec8947 */ /* 0x008fea000383ffff */
[----:B------:R-:W-:Y:S05]  /*e5c0*/  BRA `(.L_x_296) ;  /* 0xffffff3000487947 */ /* 0x000fea000383ffff */
.L_x_21:
[----:B-1----:R-:W-:-:S04]  /*e5d0*/  IMAD.U32 R3, RZ, RZ, UR20 ;  /* 0x00000014ff037e24 */ /* 0x002fc8000f8e00ff */
[----:B------:R1:W2:Y:S03]  /*e5e0*/  SYNCS.PHASECHK.TRANS64.TRYWAIT P0, [R3+URZ], R0 ;  /* 0x00000000030075a7 */ /* 0x0002a6000800017f */
[----:B--2---:R-:W-:Y:S05]  /*e5f0*/  @!P0 NANOSLEEP.SYNCS 0x989680 ;  /* 0x009896800000895d */ /* 0x004fea0003900000 */
[----:B------:R-:W2:Y:S02]  /*e600*/  @!P0 SYNCS.PHASECHK.TRANS64 P0, [R3+URZ], R0 ;  /* 0x00000000030085a7 */ /* 0x000ea4000800007f */
[----:B--2---:R-:W-:Y:S05]  /*e610*/  @!P0 BRA `(.L_x_21) ;  /* 0xfffffffc00ec8947 */ /* 0x004fea000383ffff */
[----:B------:R-:W-:Y:S05]  /*e620*/  BRA `(.L_x_20) ;  /* 0xffffff3800407947 */ /* 0x000fea000383ffff */
.L_x_27:
[----:B-----5:R1:W-:Y:S02]  /*e630*/  STL [R1+0x20], R0 ;  /* 0x0000200001007387 */ /* 0x0203e40000100800 */
[----:B-1----:R-:W-:-:S04]  /*e640*/  IMAD.U32 R0, RZ, RZ, UR22 ;  /* 0x00000016ff007e24 */ /* 0x002fc8000f8e00ff */
[----:B------:R1:W2:Y:S03]  /*e650*/  SYNCS.PHASECHK.TRANS64.TRYWAIT P0, [R0+URZ], R227 ;  /* 0x000000e3000075a7 */ /* 0x0002a6000800017f */
[----:B--2---:R-:W-:Y:S05]  /*e660*/  @!P0 NANOSLEEP.SYNCS 0x989680 ;  /* 0x009896800000895d */ /* 0x004fea0003900000 */
[----:B------:R1:W2:Y:S02]  /*e670*/  @!P0 SYNCS.PHASECHK.TRANS64 P0, [R0+URZ], R227 ;  /* 0x000000e3000085a7 */ /* 0x0002a4000800007f */
[----:B-1----:R1:W5:Y:S02]  /*e680*/  LDL.LU R0, [R1+0x20] ;  /* 0x0000200001007983 */ /* 0x0023640000300800 */
[----:B-12---:R-:W-:Y:S05]  /*e690*/  @!P0 BRA `(.L_x_27) ;  /* 0xfffffffc00e48947 */ /* 0x006fea000383ffff */
[----:B------:R-:W-:Y:S05]  /*e6a0*/  BRA `(.L_x_26) ;  /* 0xffffff4800547947 */ /* 0x000fea000383ffff */
.L_x_35:
[----:B-1----:R-:W-:-:S04]  /*e6b0*/  IMAD.U32 R25, RZ, RZ, UR14 ;  /* 0x0000000eff197e24 */ /* 0x002fc8000f8e00ff */
[----:B------:R1:W2:Y:S03]  /*e6c0*/  SYNCS.PHASECHK.TRANS64.TRYWAIT P0, [R25+URZ+0x8], R24 ;  /* 0x00000818190075a7 */ /* 0x0002a6000800017f */
[----:B--2---:R-:W-:Y:S05]  /*e6d0*/  @!P0 NANOSLEEP.SYNCS 0x989680 ;  /* 0x009896800000895d */ /* 0x004fea0003900000 */
[----:B------:R-:W2:Y:S02]  /*e6e0*/  @!P0 SYNCS.PHASECHK.TRANS64 P0, [R25+URZ+0x8], R24 ;  /* 0x00000818190085a7 */ /* 0x000ea4000800007f */
[----:B--2---:R-:W-:Y:S05]  /*e6f0*/  @!P0 BRA `(.L_x_35) ;  /* 0xfffffffc00ec8947 */ /* 0x004fea000383ffff */
[----:B------:R-:W-:Y:S05]  /*e700*/  BRA `(.L_x_297) ;  /* 0xffffff6000047947 */ /* 0x000fea000383ffff */
.L_x_268:
[----:B------:R-:W-:Y:S01]  /*e710*/  BSSY B1, `(.L_x_298) ;  /* 0x0000006000017945 */ /* 0x000fe20003800000 */
[----:B------:R-:W-:-:S07]  /*e720*/  IMAD.MOV.U32 R2, RZ, RZ, -0x1 ;  /* 0xffffffffff027424 */ /* 0x000fce00078e00ff */
[----:B------:R-:W-:Y:S05]  /*e730*/  WARPSYNC.COLLECTIVE R2, `(.L_x_299) ;  /* 0x00000000020c7348 */ /* 0x000fea0003c00000 */
[----:B------:R-:W-:Y:S02]  /*e740*/  ELECT P1, UR62, PT ;  /* 0x00000000003e782f */ /* 0x000fe40003820000 */
[----:B------:R-:W-:Y:S01]  /*e750*/  MOV R2, UR62 ;  /* 0x0000003e00027c02 */ /* 0x000fe20008000f00 */
[----:B------:R-:W-:Y:S10]  /*e760*/  ENDCOLLECTIVE ;  /* 0x000000000000791b */ /* 0x000ff40003800000 */
.L_x_299:
[----:B------:R-:W-:Y:S05]  /*e770*/  BSYNC B1 ;  /* 0x0000000000017941 */ /* 0x000fea0003800000 */
.L_x_298:
[----:B------:R-:W-:Y:S05]  /*e780*/  BRA `(.L_x_300) ;  /* 0xffffffe800a87947 */ /* 0x000fea000383ffff */
.L_x_271:
[----:B-1----:R1:W2:Y:S02]  /*e790*/  SYNCS.PHASECHK.TRANS64.TRYWAIT P1, [R11+URZ+0x60], R4 ;  /* 0x000060040b0075a7 */ /* 0x0022a4000802017f */
[----:B--2---:R-:W-:Y:S05]  /*e7a0*/  @!P1 NANOSLEEP.SYNCS 0x989680 ;  /* 0x009896800000995d */ /* 0x004fea0003900000 */
[----:B------:R-:W2:Y:S02]  /*e7b0*/  @!P1 SYNCS.PHASECHK.TRANS64 P1, [R11+URZ+0x60], R4 ;  /* 0x000060040b0095a7 */ /* 0x000ea4000802007f */
[----:B--2---:R-:W-:Y:S05]  /*e7c0*/  @!P1 BRA `(.L_x_271) ;  /* 0xfffffffc00f09947 */ /* 0x004fea000383ffff */
[----:B------:R-:W-:Y:S05]  /*e7d0*/  BRA `(.L_x_301) ;  /* 0xffffffe800e47947 */ /* 0x000fea000383ffff */
.L_x_280:
[----:B------:R-:W-:Y:S01]  /*e7e0*/  BSSY B0, `(.L_x_302) ;  /* 0x0000006000007945 */ /* 0x000fe20003800000 */
[----:B------:R-:W-:-:S07]  /*e7f0*/  IMAD.MOV.U32 R2, RZ, RZ, -0x1 ;  /* 0xffffffffff027424 */ /* 0x000fce00078e00ff */
[----:B01----:R-:W-:Y:S05]  /*e800*/  WARPSYNC.COLLECTIVE R2, `(.L_x_303) ;  /* 0x00000000020c7348 */ /* 0x003fea0003c00000 */
[----:B------:R-:W-:Y:S02]  /*e810*/  ELECT P1, UR62, PT ;  /* 0x00000000003e782f */ /* 0x000fe40003820000 */
[----:B------:R-:W-:Y:S01]  /*e820*/  MOV R2, UR62 ;  /* 0x0000003e00027c02 */ /* 0x000fe20008000f00 */
[----:B01----:R-:W-:Y:S10]  /*e830*/  ENDCOLLECTIVE ;  /* 0x000000000000791b */ /* 0x003ff40003800000 */
.L_x_303:
[----:B------:R-:W-:Y:S05]  /*e840*/  BSYNC B0 ;  /* 0x0000000000007941 */ /* 0x000fea0003800000 */
.L_x_302:
[----:B------:R-:W-:Y:S01]  /*e850*/  PLOP3.LUT P0, PT, P1, PT, PT, 0x80, 0x0 ;  /* 0x000000000000781c */ /* 0x000fe20000f0f070 */
[----:B------:R-:W-:-:S12]  /*e860*/  BRA `(.L_x_304) ;  /* 0xfffffff400687947 */ /* 0x000fd8000383ffff */
.L_x_284:
[----:B0-----:R0:W1:Y:S02]  /*e870*/  SYNCS.PHASECHK.TRANS64.TRYWAIT P0, [R7+URZ], R2 ;  /* 0x00000002070075a7 */ /* 0x001064000800017f */
[----:B-1----:R-:W-:Y:S05]  /*e880*/  @!P0 NANOSLEEP.SYNCS 0x989680 ;  /* 0x009896800000895d */ /* 0x002fea0003900000 */
[----:B------:R-:W1:Y:S02]  /*e890*/  @!P0 SYNCS.PHASECHK.TRANS64 P0, [R7+URZ], R2 ;  /* 0x00000002070085a7 */ /* 0x000e64000800007f */
[----:B-1----:R-:W-:Y:S05]  /*e8a0*/  @!P0 BRA `(.L_x_284) ;  /* 0xfffffffc00f08947 */ /* 0x002fea000383ffff */
[----:B------:R-:W-:Y:S05]  /*e8b0*/  BRA `(.L_x_305) ;  /* 0xfffffff400ac7947 */ /* 0x000fea000383ffff */
.L_x_285:
[----:B0-----:R0:W1:Y:S02]  /*e8c0*/  SYNCS.PHASECHK.TRANS64.TRYWAIT P0, [R9+URZ], R4 ;  /* 0x00000004090075a7 */ /* 0x001064000800017f */
[----:B-1----:R-:W-:Y:S05]  /*e8d0*/  @!P0 NANOSLEEP.SYNCS 0x989680 ;  /* 0x009896800000895d */ /* 0x002fea0003900000 */
[----:B------:R-:W1:Y:S02]  /*e8e0*/  @!P0 SYNCS.PHASECHK.TRANS64 P0, [R9+URZ], R4 ;  /* 0x00000004090085a7 */ /* 0x000e64000800007f */
[----:B-1----:R-:W-:Y:S05]  /*e8f0*/  @!P0 BRA `(.L_x_285) ;  /* 0xfffffffc00f08947 */ /* 0x002fea000383ffff */
[----:B------:R-:W-:Y:S05]  /*e900*/  BRA `(.L_x_306) ;  /* 0xfffffff400bc7947 */ /* 0x000fea000383ffff */
.L_x_286:
[----:B0-----:R0:W1:Y:S02]  /*e910*/  SYNCS.PHASECHK.TRANS64.TRYWAIT P0, [R6+URZ], R5 ;  /* 0x00000005060075a7 */ /* 0x001064000800017f */
[----:B-1----:R-:W-:Y:S05]  /*e920*/  @!P0 NANOSLEEP.SYNCS 0x989680 ;  /* 0x009896800000895d */ /* 0x002fea0003900000 */
[----:B------:R-:W1:Y:S02]  /*e930*/  @!P0 SYNCS.PHASECHK.TRANS64 P0, [R6+URZ], R5 ;  /* 0x00000005060085a7 */ /* 0x000e64000800007f */
[----:B-1----:R-:W-:Y:S05]  /*e940*/  @!P0 BRA `(.L_x_286) ;  /* 0xfffffffc00f08947 */ /* 0x002fea000383ffff */
[----:B------:R-:W-:Y:S05]  /*e950*/  BRA `(.L_x_307) ;  /* 0xfffffff400cc7947 */ /* 0x000fea000383ffff */
.L_x_287:
[----:B0-----:R0:W1:Y:S02]  /*e960*/  SYNCS.PHASECHK.TRANS64.TRYWAIT P0, [R9+URZ], R4 ;  /* 0x00000004090075a7 */ /* 0x001064000800017f */
[----:B-1----:R-:W-:Y:S05]  /*e970*/  @!P0 NANOSLEEP.SYNCS 0x989680 ;  /* 0x009896800000895d */ /* 0x002fea0003900000 */
[----:B------:R-:W1:Y:S02]  /*e980*/  @!P0 SYNCS.PHASECHK.TRANS64 P0, [R9+URZ], R4 ;  /* 0x00000004090085a7 */ /* 0x000e64000800007f */
[----:B-1----:R-:W-:Y:S05]  /*e990*/  @!P0 BRA `(.L_x_287) ;  /* 0xfffffffc00f08947 */ /* 0x002fea000383ffff */
[----:B------:R-:W-:Y:S05]  /*e9a0*/  BRA `(.L_x_308) ;  /* 0xfffffff400dc7947 */ /* 0x000fea000383ffff */
.L_x_288:
[----:B0-----:R0:W1:Y:S02]  /*e9b0*/  SYNCS.PHASECHK.TRANS64.TRYWAIT P0, [R6+URZ], R5 ;  /* 0x00000005060075a7 */ /* 0x001064000800017f */
[----:B-1----:R-:W-:Y:S05]  /*e9c0*/  @!P0 NANOSLEEP.SYNCS 0x989680 ;  /* 0x009896800000895d */ /* 0x002fea0003900000 */
[----:B------:R-:W1:Y:S02]  /*e9d0*/  @!P0 SYNCS.PHASECHK.TRANS64 P0, [R6+URZ], R5 ;  /* 0x00000005060085a7 */ /* 0x000e64000800007f */
[----:B-1----:R-:W-:Y:S05]  /*e9e0*/  @!P0 BRA `(.L_x_288) ;  /* 0xfffffffc00f08947 */ /* 0x002fea000383ffff */
[----:B------:R-:W-:Y:S05]  /*e9f0*/  BRA `(.L_x_309) ;  /* 0xfffffff400ec7947 */ /* 0x000fea000383ffff */
.L_x_289:
[----:B0-----:R0:W1:Y:S02]  /*ea00*/  SYNCS.PHASECHK.TRANS64.TRYWAIT P0, [R9+URZ], R4 ;  /* 0x00000004090075a7 */ /* 0x001064000800017f */
[----:B-1----:R-:W-:Y:S05]  /*ea10*/  @!P0 NANOSLEEP.SYNCS 0x989680 ;  /* 0x009896800000895d */ /* 0x002fea0003900000 */
[----:B------:R-:W1:Y:S02]  /*ea20*/  @!P0 SYNCS.PHASECHK.TRANS64 P0, [R9+URZ], R4 ;  /* 0x00000004090085a7 */ /* 0x000e64000800007f */
[----:B-1----:R-:W-:Y:S05]  /*ea30*/  @!P0 BRA `(.L_x_289) ;  /* 0xfffffffc00f08947 */ /* 0x002fea000383ffff */
[----:B------:R-:W-:Y:S05]  /*ea40*/  BRA `(.L_x_310) ;  /* 0xfffffff400fc7947 */ /* 0x000fea000383ffff */
.L_x_290:
[----:B0-----:R0:W1:Y:S02]  /*ea50*/  SYNCS.PHASECHK.TRANS64.TRYWAIT P0, [R6+URZ], R5 ;  /* 0x00000005060075a7 */ /* 0x001064000800017f */
[----:B-1----:R-:W-:Y:S05]  /*ea60*/  @!P0 NANOSLEEP.SYNCS 0x989680 ;  /* 0x009896800000895d */ /* 0x002fea0003900000 */
[----:B------:R-:W1:Y:S02]  /*ea70*/  @!P0 SYNCS.PHASECHK.TRANS64 P0, [R6+URZ], R5 ;  /* 0x00000005060085a7 */ /* 0x000e64000800007f */
[----:B-1----:R-:W-:Y:S05]  /*ea80*/  @!P0 BRA `(.L_x_290) ;  /* 0xfffffffc00f08947 */ /* 0x002fea000383ffff */
[----:B------:R-:W-:Y:S05]  /*ea90*/  BRA `(.L_x_311) ;  /* 0xfffffff8000c7947 */ /* 0x000fea000383ffff */
.L_x_291:
[----:B0-----:R0:W1:Y:S02]  /*eaa0*/  SYNCS.PHASECHK.TRANS64.TRYWAIT P0, [R9+URZ], R4 ;  /* 0x00000004090075a7 */ /* 0x001064000800017f */
[----:B-1----:R-:W-:Y:S05]  /*eab0*/  @!P0 NANOSLEEP.SYNCS 0x989680 ;  /* 0x009896800000895d */ /* 0x002fea0003900000 */
[----:B------:R-:W1:Y:S02]  /*eac0*/  @!P0 SYNCS.PHASECHK.TRANS64 P0, [R9+URZ], R4 ;  /* 0x00000004090085a7 */ /* 0x000e64000800007f */
[----:B-1----:R-:W-:Y:S05]  /*ead0*/  @!P0 BRA `(.L_x_291) ;  /* 0xfffffffc00f08947 */ /* 0x002fea000383ffff */
[----:B------:R-:W-:Y:S05]  /*eae0*/  BRA `(.L_x_312) ;  /* 0xfffffff8001c7947 */ /* 0x000fea000383ffff */
.L_x_292:
[----:B0-----:R0:W1:Y:S02]  /*eaf0*/  SYNCS.PHASECHK.TRANS64.TRYWAIT P0, [R6+URZ], R5 ;  /* 0x00000005060075a7 */ /* 0x001064000800017f */
[----:B-1----:R-:W-:Y:S05]  /*eb00*/  @!P0 NANOSLEEP.SYNCS 0x989680 ;  /* 0x009896800000895d */ /* 0x002fea0003900000 */
[----:B------:R-:W1:Y:S02]  /*eb10*/  @!P0 SYNCS.PHASECHK.TRANS64 P0, [R6+URZ], R5 ;  /* 0x00000005060085a7 */ /* 0x000e64000800007f */
[----:B-1----:R-:W-:Y:S05]  /*eb20*/  @!P0 BRA `(.L_x_292) ;  /* 0xfffffffc00f08947 */ /* 0x002fea000383ffff */
[----:B------:R-:W-:Y:S05]  /*eb30*/  BRA `(.L_x_313) ;  /* 0xfffffff8002c7947 */ /* 0x000fea000383ffff */
.L_x_293:
[----:B0-----:R0:W1:Y:S02]  /*eb40*/  SYNCS.PHASECHK.TRANS64.TRYWAIT P0, [R9+URZ], R4 ;  /* 0x00000004090075a7 */ /* 0x001064000800017f */
[----:B-1----:R-:W-:Y:S05]  /*eb50*/  @!P0 NANOSLEEP.SYNCS 0x989680 ;  /* 0x009896800000895d */ /* 0x002fea0003900000 */
[----:B------:R-:W1:Y:S02]  /*eb60*/  @!P0 SYNCS.PHASECHK.TRANS64 P0, [R9+URZ], R4 ;  /* 0x00000004090085a7 */ /* 0x000e64000800007f */
[----:B-1----:R-:W-:Y:S05]  /*eb70*/  @!P0 BRA `(.L_x_293) ;  /* 0xfffffffc00f08947 */ /* 0x002fea000383ffff */
[----:B------:R-:W-:Y:S05]  /*eb80*/  BRA `(.L_x_314) ;  /* 0xfffffff8003c7947 */ /* 0x000fea000383ffff */
.L_x_294:
[----:B-1----:R1:W2:Y:S02]  /*eb90*/  SYNCS.PHASECHK.TRANS64.TRYWAIT P0, [R6+URZ], R5 ;  /* 0x00000005060075a7 */ /* 0x0022a4000800017f */
[----:B--2---:R-:W-:Y:S05]  /*eba0*/  @!P0 NANOSLEEP.SYNCS 0x989680 ;  /* 0x009896800000895d */ /* 0x004fea0003900000 */
[----:B------:R-:W2:Y:S02]  /*ebb0*/  @!P0 SYNCS.PHASECHK.TRANS64 P0, [R6+URZ], R5 ;  /* 0x00000005060085a7 */ /* 0x000ea4000800007f */
[----:B--2---:R-:W-:Y:S05]  /*ebc0*/  @!P0 BRA `(.L_x_294) ;  /* 0xfffffffc00f08947 */ /* 0x004fea000383ffff */
[----:B------:R-:W-:Y:S05]  /*ebd0*/  BRA `(.L_x_315) ;  /* 0xfffffff800447947 */ /* 0x000fea000383ffff */
.L_x_316:
[----:B------:R-:W-:-:S00]  /*ebe0*/  BRA `(.L_x_316) ;  /* 0xfffffffc00fc7947 */ /* 0x000fc0000383ffff */
[----:B------:R-:W-:-:S00]  /*ebf0*/  NOP ;  /* 0x0000000000007918 */ /* 0x000fc00000000000 */
        /* <DEDUP_REMOVED lines=8> */
.L_x_317:


//--------------------- .nv.shared._ZN7cutlass13device_kernelINS_4gemm6kernel13GemmUniversalIN4cute5tupleIJiiiiEEENS1_10collective13CollectiveMmaINS1_37MainloopSm90TmaGmmaWarpSpecializedFP8ILi12ENS5_IJNS4_1CILi1EEESB_SB_EEENS1_32KernelTmaWarpSpecializedPingpongEEENS5_IJNSA_ILi64EEENSA_ILi224EEESF_EEENS_12float_e4m3_tENS5_IJlSB_lEEESI_SJ_NS4_8TiledMMAINS4_8MMA_AtomIJNS4_4SM904GMMA30MMA_64x32x32_F32E4M3E4M3_SS_TNILNSN_7ScaleInE1ELSP_1EEEEEENS4_6LayoutISC_NS5_IJNSA_ILi0EEEST_ST_EEEEENS5_IJNS4_10UnderscoreESW_SW_EEEEENS4_13SM90_TMA_LOADENS4_14ComposedLayoutINS4_7SwizzleILi2ELi4ELi3EEENS4_18smem_ptr_flag_bitsILi8EEENSS_INS5_IJNSA_ILi8EEESF_EEENS5_IJSF_SB_EEEEEEEvNS4_8identityESZ_S19_vS1A_EENS_8epilogue10collective6detail29Sm90TmaWarpSpecializedAdapterINS1D_15DefaultEpilogueISI_SJ_SJ_NS1C_6thread17LinearCombinationISI_Li1EffLNS1H_9ScaleType4KindE0ELNS_15FloatRoundStyleE2ESI_EENS1_15EpilogueDefaultEEEEEvvEEEEvNT_6ParamsE --------------------------
	.section	.nv.shared._ZN7cutlass13device_kernelINS_4gemm6kernel13GemmUniversalIN4cute5tupleIJiiiiEEENS1_10collective13CollectiveMmaINS1_37MainloopSm90TmaGmmaWarpSpecializedFP8ILi12ENS5_IJNS4_1CILi1EEESB_SB_EEENS1_32KernelTmaWarpSpecializedPingpongEEENS5_IJNSA_ILi64EEENSA_ILi224EEESF_EEENS_12float_e4m3_tENS5_IJlSB_lEEESI_SJ_NS4_8TiledMMAINS4_8MMA_AtomIJNS4_4SM904GMMA30MMA_64x32x32_F32E4M3E4M3_SS_TNILNSN_7ScaleInE1ELSP_1EEEEEENS4_6LayoutISC_NS5_IJNSA_ILi0EEEST_ST_EEEEENS5_IJNS4_10UnderscoreESW_SW_EEEEENS4_13SM90_TMA_LOADENS4_14ComposedLayoutINS4_7SwizzleILi2ELi4ELi3EEENS4_18smem_ptr_flag_bitsILi8EEENSS_INS5_IJNSA_ILi8EEESF_EEENS5_IJSF_SB_EEEEEEEvNS4_8identityESZ_S19_vS1A_EENS_8epilogue10collective6detail29Sm90TmaWarpSpecializedAdapterINS1D_15DefaultEpilogueISI_SJ_SJ_NS1C_6thread17LinearCombinationISI_Li1EffLNS1H_9ScaleType4KindE0ELNS_15FloatRoundStyleE2ESI_EENS1_15EpilogueDefaultEEEEEvvEEEEvNT_6ParamsE,"aw",@nobits
	.sectionflags	@""
	.align	16
	.zero		1024


//--------------------- .nv.shared.reserved.0     --------------------------
	.section	.nv.shared.reserved.0,"aw",@nobits
	.weak		__nv_reservedSMEM_offset_0_alias
	.size		__nv_reservedSMEM_offset_0_alias, 0, 0
	.other		__nv_reservedSMEM_offset_0_alias,@"STO_CUDA_RESERVED_SHARED STV_DEFAULT"
__nv_reservedSMEM_offset_0_alias:
	.zero		0


//--------------------- .nv.global                --------------------------
	.section	.nv.global,"aw",@nobits
.nv.global:
	.type		_ZN40_INTERNAL_7775c3e2_4_k_cu_dca823b6_161444cute1_E,@object
	.size		_ZN40_INTERNAL_7775c3e2_4_k_cu_dca823b6_161444cute1_E,(_ZN40_INTERNAL_7775c3e2_4_k_cu_dca823b6_161444cuda3std3__45__cpo6cbeginE - _ZN40_INTERNAL_7775c3e2_4_k_cu_dca823b6_161444cute1_E)
_ZN40_INTERNAL_7775c3e2_4_k_cu_dca823b6_161444cute1_E:
	.zero		1
	.type		_ZN40_INTERNAL_7775c3e2_4_k_cu_dca823b6_161444cuda3std3__45__cpo6cbeginE,@object
	.size		_ZN40_INTERNAL_7775c3e2_4_k_cu_dca823b6_161444cuda3std3__45__cpo6cbeginE,(_ZN40_INTERNAL_7775c3e2_4_k_cu_dca823b6_161444cuda3std3__48in_placeE - _ZN40_INTERNAL_7775c3e2_4_k_cu_dca823b6_161444cuda3std3__45__cpo6cbeginE)
_ZN40_INTERNAL_7775c3e2_4_k_cu_dca823b6_161444cuda3std3__45__cpo6cbeginE:
	.zero		1
	.type		_ZN40_INTERNAL_7775c3e2_4_k_cu_dca823b6_161444cuda3std3__48in_placeE,@object
	.size		_ZN40_INTERNAL_7775c3e2_4_k_cu_dca823b6_161444cuda3std3__48in_placeE,(_ZN40_INTERNAL_7775c3e2_4_k_cu_dca823b6_161444cuda3std6ranges3__45__cpo9iter_moveE - _ZN40_INTERNAL_7775c3e2_4_k_cu_dca823b6_161444cuda3std3__48in_placeE)
_ZN40_INTERNAL_7775c3e2_4_k_cu_dca823b6_161444cuda3std3__48in_placeE:
	.zero		1
	.type		_ZN40_INTERNAL_7775c3e2_4_k_cu_dca823b6_161444cuda3std6ranges3__45__cpo9iter_moveE,@object
	.size		_ZN40_INTERNAL_7775c3e2_4_k_cu_dca823b6_161444cuda3std6ranges3__45__cpo9iter_moveE,(_ZN40_INTERNAL_7775c3e2_4_k_cu_dca823b6_161444cuda3std3__45__cpo5beginE - _ZN40_INTERNAL_7775c3e2_4_k_cu_dca823b6_161444cuda3std6ranges3__45__cpo9iter_moveE)
_ZN40_INTERNAL_7775c3e2_4_k_cu_dca823b6_161444cuda3std6ranges3__45__cpo9iter_moveE:
	.zero		1
	.type		_ZN40_INTERNAL_7775c3e2_4_k_cu_dca823b6_161444cuda3std3__45__cpo5beginE,@object
	.size		_ZN40_INTERNAL_7775c3e2_4_k_cu_dca823b6_161444cuda3std3__45__cpo5beginE,(_ZN40_INTERNAL_7775c3e2_4_k_cu_dca823b6_161444cuda3std3__442_GLOBAL__N__7775c3e2_4_k_cu_dca823b6_161446ignoreE - _ZN40_INTERNAL_7775c3e2_4_k_cu_dca823b6_161444cuda3std3__45__cpo5beginE)
_ZN40_INTERNAL_7775c3e2_4_k_cu_dca823b6_161444cuda3std3__45__cpo5beginE:
	.zero		1
	.type		_ZN40_INTERNAL_7775c3e2_4_k_cu_dca823b6_161444cuda3std3__442_GLOBAL__N__7775c3e2_4_k_cu_dca823b6_161446ignoreE,@object
	.size		_ZN40_INTERNAL_7775c3e2_4_k_cu_dca823b6_161444cuda3std3__442_GLOBAL__N__7775c3e2_4_k_cu_dca823b6_161446ignoreE,(_ZN40_INTERNAL_7775c3e2_4_k_cu_dca823b6_161444cute7productE - _ZN40_INTERNAL_7775c3e2_4_k_cu_dca823b6_161444cuda3std3__442_GLOBAL__N__7775c3e2_4_k_cu_dca823b6_161446ignoreE)
_ZN40_INTERNAL_7775c3e2_4_k_cu_dca823b6_161444cuda3std3__442_GLOBAL__N__7775c3e2_4_k_cu_dca823b6_161446ignoreE:
	.zero		1
	.type		_ZN40_INTERNAL_7775c3e2_4_k_cu_dca823b6_161444cute7productE,@object
	.size		_ZN40_INTERNAL_7775c3e2_4_k_cu_dca823b6_161444cute7productE,(_ZN40_INTERNAL_7775c3e2_4_k_cu_dca823b6_161444cuda3std3__45__cpo3endE - _ZN40_INTERNAL_7775c3e2_4_k_cu_dca823b6_161444cute7productE)
_ZN40_INTERNAL_7775c3e2_4_k_cu_dca823b6_161444cute7productE:
	.zero		1
	.type		_ZN40_INTERNAL_7775c3e2_4_k_cu_dca823b6_161444cuda3std3__45__cpo3endE,@object
	.size		_ZN40_INTERNAL_7775c3e2_4_k_cu_dca823b6_161444cuda3std3__45__cpo3endE,(_ZN40_INTERNAL_7775c3e2_4_k_cu_dca823b6_161444cuda3std3__419piecewise_constructE - _ZN40_INTERNAL_7775c3e2_4_k_cu_dca823b6_161444cuda3std3__45__cpo3endE)
_ZN40_INTERNAL_7775c3e2_4_k_cu_dca823b6_161444cuda3std3__45__cpo3endE:
	.zero		1
	.type		_ZN40_INTERNAL_7775c3e2_4_k_cu_dca823b6_161444cuda3std3__419piecewise_constructE,@object
	.size		_ZN40_INTERNAL_7775c3e2_4_k_cu_dca823b6_161444cuda3std3__419piecewise_constructE,(_ZN40_INTERNAL_7775c3e2_4_k_cu_dca823b6_161444cuda3std3__45__cpo4cendE - _ZN40_INTERNAL_7775c3e2_4_k_cu_dca823b6_161444cuda3std3__419piecewise_constructE)
_ZN40_INTERNAL_7775c3e2_4_k_cu_dca823b6_161444cuda3std3__419piecewise_constructE:
	.zero		1
	.type		_ZN40_INTERNAL_7775c3e2_4_k_cu_dca823b6_161444cuda3std3__45__cpo4cendE,@object
	.size		_ZN40_INTERNAL_7775c3e2_4_k_cu_dca823b6_161444cuda3std3__45__cpo4cendE,(_ZN40_INTERNAL_7775c3e2_4_k_cu_dca823b6_161444cuda3std6ranges3__45__cpo4swapE - _ZN40_INTERNAL_7775c3e2_4_k_cu_dca823b6_161444cuda3std3__45__cpo4cendE)
_ZN40_INTERNAL_7775c3e2_4_k_cu_dca823b6_161444cuda3std3__45__cpo4cendE:
	.zero		1
	.type		_ZN40_INTERNAL_7775c3e2_4_k_cu_dca823b6_161444cuda3std6ranges3__45__cpo4swapE,@object
	.size		_ZN40_INTERNAL_7775c3e2_4_k_cu_dca823b6_161444cuda3std6ranges3__45__cpo4swapE,(.L_7 - _ZN40_INTERNAL_7775c3e2_4_k_cu_dca823b6_161444cuda3std6ranges3__45__cpo4swapE)
_ZN40_INTERNAL_7775c3e2_4_k_cu_dca823b6_161444cuda3std6ranges3__45__cpo4swapE:
	.zero		1
.L_7:


//--------------------- .nv.constant0._ZN7cutlass13device_kernelINS_4gemm6kernel13GemmUniversalIN4cute5tupleIJiiiiEEENS1_10collective13CollectiveMmaINS1_37MainloopSm90TmaGmmaWarpSpecializedFP8ILi12ENS5_IJNS4_1CILi1EEESB_SB_EEENS1_32KernelTmaWarpSpecializedPingpongEEENS5_IJNSA_ILi64EEENSA_ILi224EEESF_EEENS_12float_e4m3_tENS5_IJlSB_lEEESI_SJ_NS4_8TiledMMAINS4_8MMA_AtomIJNS4_4SM904GMMA30MMA_64x32x32_F32E4M3E4M3_SS_TNILNSN_7ScaleInE1ELSP_1EEEEEENS4_6LayoutISC_NS5_IJNSA_ILi0EEEST_ST_EEEEENS5_IJNS4_10UnderscoreESW_SW_EEEEENS4_13SM90_TMA_LOADENS4_14ComposedLayoutINS4_7SwizzleILi2ELi4ELi3EEENS4_18smem_ptr_flag_bitsILi8EEENSS_INS5_IJNSA_ILi8EEESF_EEENS5_IJSF_SB_EEEEEEEvNS4_8identityESZ_S19_vS1A_EENS_8epilogue10collective6detail29Sm90TmaWarpSpecializedAdapterINS1D_15DefaultEpilogueISI_SJ_SJ_NS1C_6thread17LinearCombinationISI_Li1EffLNS1H_9ScaleType4KindE0ELNS_15FloatRoundStyleE2ESI_EENS1_15EpilogueDefaultEEEEEvvEEEEvNT_6ParamsE --------------------------
	.section	.nv.constant0._ZN7cutlass13device_kernelINS_4gemm6kernel13GemmUniversalIN4cute5tupleIJiiiiEEENS1_10collective13CollectiveMmaINS1_37MainloopSm90TmaGmmaWarpSpecializedFP8ILi12ENS5_IJNS4_1CILi1EEESB_SB_EEENS1_32KernelTmaWarpSpecializedPingpongEEENS5_IJNSA_ILi64EEENSA_ILi224EEESF_EEENS_12float_e4m3_tENS5_IJlSB_lEEESI_SJ_NS4_8TiledMMAINS4_8MMA_AtomIJNS4_4SM904GMMA30MMA_64x32x32_F32E4M3E4M3_SS_TNILNSN_7ScaleInE1ELSP_1EEEEEENS4_6LayoutISC_NS5_IJNSA_ILi0EEEST_ST_EEEEENS5_IJNS4_10UnderscoreESW_SW_EEEEENS4_13SM90_TMA_LOADENS4_14ComposedLayoutINS4_7SwizzleILi2ELi4ELi3EEENS4_18smem_ptr_flag_bitsILi8EEENSS_INS5_IJNSA_ILi8EEESF_EEENS5_IJSF_SB_EEEEEEEvNS4_8identityESZ_S19_vS1A_EENS_8epilogue10collective6detail29Sm90TmaWarpSpecializedAdapterINS1D_15DefaultEpilogueISI_SJ_SJ_NS1C_6thread17LinearCombinationISI_Li1EffLNS1H_9ScaleType4KindE0ELNS_15FloatRoundStyleE2ESI_EENS1_15EpilogueDefaultEEEEEvvEEEEvNT_6ParamsE,"a",@progbits
	.sectionflags	@""
	.align	4
.nv.constant0._ZN7cutlass13device_kernelINS_4gemm6kernel13GemmUniversalIN4cute5tupleIJiiiiEEENS1_10collective13CollectiveMmaINS1_37MainloopSm90TmaGmmaWarpSpecializedFP8ILi12ENS5_IJNS4_1CILi1EEESB_SB_EEENS1_32KernelTmaWarpSpecializedPingpongEEENS5_IJNSA_ILi64EEENSA_ILi224EEESF_EEENS_12float_e4m3_tENS5_IJlSB_lEEESI_SJ_NS4_8TiledMMAINS4_8MMA_AtomIJNS4_4SM904GMMA30MMA_64x32x32_F32E4M3E4M3_SS_TNILNSN_7ScaleInE1ELSP_1EEEEEENS4_6LayoutISC_NS5_IJNSA_ILi0EEEST_ST_EEEEENS5_IJNS4_10UnderscoreESW_SW_EEEEENS4_13SM90_TMA_LOADENS4_14ComposedLayoutINS4_7SwizzleILi2ELi4ELi3EEENS4_18smem_ptr_flag_bitsILi8EEENSS_INS5_IJNSA_ILi8EEESF_EEENS5_IJSF_SB_EEEEEEEvNS4_8identityESZ_S19_vS1A_EENS_8epilogue10collective6detail29Sm90TmaWarpSpecializedAdapterINS1D_15DefaultEpilogueISI_SJ_SJ_NS1C_6thread17LinearCombinationISI_Li1EffLNS1H_9ScaleType4KindE0ELNS_15FloatRoundStyleE2ESI_EENS1_15EpilogueDefaultEEEEEvvEEEEvNT_6ParamsE:
	.zero		1664


//--------------------- SYMBOLS --------------------------

	.type		.nv.reservedSmem.offset0,@object
	.size		.nv.reservedSmem.offset0,0x4
